//
// Generated by NVIDIA NVVM Compiler
//
// Compiler Build ID: CL-36424714
// Cuda compilation tools, release 13.0, V13.0.88
// Based on NVVM 20.0.0
//

.version 9.0
.target sm_100
.address_size 64

	// .globl	_Z15spmv_csr_kerneljPjS_PfS0_S0_

.visible .entry _Z15spmv_csr_kerneljPjS_PfS0_S0_(
	.param .u32 _Z15spmv_csr_kerneljPjS_PfS0_S0__param_0,
	.param .u64 .ptr .align 1 _Z15spmv_csr_kerneljPjS_PfS0_S0__param_1,
	.param .u64 .ptr .align 1 _Z15spmv_csr_kerneljPjS_PfS0_S0__param_2,
	.param .u64 .ptr .align 1 _Z15spmv_csr_kerneljPjS_PfS0_S0__param_3,
	.param .u64 .ptr .align 1 _Z15spmv_csr_kerneljPjS_PfS0_S0__param_4,
	.param .u64 .ptr .align 1 _Z15spmv_csr_kerneljPjS_PfS0_S0__param_5
)
{
	.reg .pred 	%p<11>;
	.reg .b32 	%r<65>;
	.reg .b32 	%f<112>;
	.reg .b64 	%rd<87>;

	ld.param.u32 	%r23, [_Z15spmv_csr_kerneljPjS_PfS0_S0__param_0];
	ld.param.u64 	%rd6, [_Z15spmv_csr_kerneljPjS_PfS0_S0__param_1];
	ld.param.u64 	%rd8, [_Z15spmv_csr_kerneljPjS_PfS0_S0__param_2];
	ld.param.u64 	%rd9, [_Z15spmv_csr_kerneljPjS_PfS0_S0__param_3];
	ld.param.u64 	%rd10, [_Z15spmv_csr_kerneljPjS_PfS0_S0__param_4];
	ld.param.u64 	%rd7, [_Z15spmv_csr_kerneljPjS_PfS0_S0__param_5];
	cvta.to.global.u64 	%rd1, %rd10;
	cvta.to.global.u64 	%rd2, %rd8;
	cvta.to.global.u64 	%rd3, %rd9;
	mov.u32 	%r24, %ntid.x;
	mov.u32 	%r25, %ctaid.x;
	mov.u32 	%r26, %tid.x;
	mad.lo.s32 	%r1, %r24, %r25, %r26;
	setp.ge.u32 	%p1, %r1, %r23;
	@%p1 bra 	$L__BB0_15;
	cvta.to.global.u64 	%rd11, %rd6;
	mul.wide.s32 	%rd12, %r1, 4;
	add.s64 	%rd13, %rd11, %rd12;
	ld.global.u32 	%r60, [%rd13];
	ld.global.u32 	%r3, [%rd13+4];
	setp.ge.s32 	%p2, %r60, %r3;
	mov.f32 	%f111, 0f00000000;
	@%p2 bra 	$L__BB0_14;
	sub.s32 	%r4, %r3, %r60;
	and.b32  	%r5, %r4, 15;
	sub.s32 	%r27, %r60, %r3;
	setp.gt.u32 	%p3, %r27, -16;
	mov.f32 	%f111, 0f00000000;
	@%p3 bra 	$L__BB0_5;
	and.b32  	%r28, %r4, -16;
	neg.s32 	%r58, %r28;
	add.s64 	%rd4, %rd3, 32;
	add.s64 	%rd5, %rd2, 32;
	mov.f32 	%f111, 0f00000000;
$L__BB0_4:
	.pragma "nounroll";
	mul.wide.s32 	%rd14, %r60, 4;
	add.s64 	%rd15, %rd4, %rd14;
	add.s64 	%rd16, %rd5, %rd14;
	ld.global.f32 	%f18, [%rd15+-32];
	ld.global.u32 	%r29, [%rd16+-32];
	mul.wide.u32 	%rd17, %r29, 4;
	add.s64 	%rd18, %rd1, %rd17;
	ld.global.f32 	%f19, [%rd18];
	fma.rn.f32 	%f20, %f18, %f19, %f111;
	ld.global.f32 	%f21, [%rd15+-28];
	ld.global.u32 	%r30, [%rd16+-28];
	mul.wide.u32 	%rd19, %r30, 4;
	add.s64 	%rd20, %rd1, %rd19;
	ld.global.f32 	%f22, [%rd20];
	fma.rn.f32 	%f23, %f21, %f22, %f20;
	ld.global.f32 	%f24, [%rd15+-24];
	ld.global.u32 	%r31, [%rd16+-24];
	mul.wide.u32 	%rd21, %r31, 4;
	add.s64 	%rd22, %rd1, %rd21;
	ld.global.f32 	%f25, [%rd22];
	fma.rn.f32 	%f26, %f24, %f25, %f23;
	ld.global.f32 	%f27, [%rd15+-20];
	ld.global.u32 	%r32, [%rd16+-20];
	mul.wide.u32 	%rd23, %r32, 4;
	add.s64 	%rd24, %rd1, %rd23;
	ld.global.f32 	%f28, [%rd24];
	fma.rn.f32 	%f29, %f27, %f28, %f26;
	ld.global.f32 	%f30, [%rd15+-16];
	ld.global.u32 	%r33, [%rd16+-16];
	mul.wide.u32 	%rd25, %r33, 4;
	add.s64 	%rd26, %rd1, %rd25;
	ld.global.f32 	%f31, [%rd26];
	fma.rn.f32 	%f32, %f30, %f31, %f29;
	ld.global.f32 	%f33, [%rd15+-12];
	ld.global.u32 	%r34, [%rd16+-12];
	mul.wide.u32 	%rd27, %r34, 4;
	add.s64 	%rd28, %rd1, %rd27;
	ld.global.f32 	%f34, [%rd28];
	fma.rn.f32 	%f35, %f33, %f34, %f32;
	ld.global.f32 	%f36, [%rd15+-8];
	ld.global.u32 	%r35, [%rd16+-8];
	mul.wide.u32 	%rd29, %r35, 4;
	add.s64 	%rd30, %rd1, %rd29;
	ld.global.f32 	%f37, [%rd30];
	fma.rn.f32 	%f38, %f36, %f37, %f35;
	ld.global.f32 	%f39, [%rd15+-4];
	ld.global.u32 	%r36, [%rd16+-4];
	mul.wide.u32 	%rd31, %r36, 4;
	add.s64 	%rd32, %rd1, %rd31;
	ld.global.f32 	%f40, [%rd32];
	fma.rn.f32 	%f41, %f39, %f40, %f38;
	ld.global.f32 	%f42, [%rd15];
	ld.global.u32 	%r37, [%rd16];
	mul.wide.u32 	%rd33, %r37, 4;
	add.s64 	%rd34, %rd1, %rd33;
	ld.global.f32 	%f43, [%rd34];
	fma.rn.f32 	%f44, %f42, %f43, %f41;
	ld.global.f32 	%f45, [%rd15+4];
	ld.global.u32 	%r38, [%rd16+4];
	mul.wide.u32 	%rd35, %r38, 4;
	add.s64 	%rd36, %rd1, %rd35;
	ld.global.f32 	%f46, [%rd36];
	fma.rn.f32 	%f47, %f45, %f46, %f44;
	ld.global.f32 	%f48, [%rd15+8];
	ld.global.u32 	%r39, [%rd16+8];
	mul.wide.u32 	%rd37, %r39, 4;
	add.s64 	%rd38, %rd1, %rd37;
	ld.global.f32 	%f49, [%rd38];
	fma.rn.f32 	%f50, %f48, %f49, %f47;
	ld.global.f32 	%f51, [%rd15+12];
	ld.global.u32 	%r40, [%rd16+12];
	mul.wide.u32 	%rd39, %r40, 4;
	add.s64 	%rd40, %rd1, %rd39;
	ld.global.f32 	%f52, [%rd40];
	fma.rn.f32 	%f53, %f51, %f52, %f50;
	ld.global.f32 	%f54, [%rd15+16];
	ld.global.u32 	%r41, [%rd16+16];
	mul.wide.u32 	%rd41, %r41, 4;
	add.s64 	%rd42, %rd1, %rd41;
	ld.global.f32 	%f55, [%rd42];
	fma.rn.f32 	%f56, %f54, %f55, %f53;
	ld.global.f32 	%f57, [%rd15+20];
	ld.global.u32 	%r42, [%rd16+20];
	mul.wide.u32 	%rd43, %r42, 4;
	add.s64 	%rd44, %rd1, %rd43;
	ld.global.f32 	%f58, [%rd44];
	fma.rn.f32 	%f59, %f57, %f58, %f56;
	ld.global.f32 	%f60, [%rd15+24];
	ld.global.u32 	%r43, [%rd16+24];
	mul.wide.u32 	%rd45, %r43, 4;
	add.s64 	%rd46, %rd1, %rd45;
	ld.global.f32 	%f61, [%rd46];
	fma.rn.f32 	%f62, %f60, %f61, %f59;
	ld.global.f32 	%f63, [%rd15+28];
	ld.global.u32 	%r44, [%rd16+28];
	mul.wide.u32 	%rd47, %r44, 4;
	add.s64 	%rd48, %rd1, %rd47;
	ld.global.f32 	%f64, [%rd48];
	fma.rn.f32 	%f111, %f63, %f64, %f62;
	add.s32 	%r60, %r60, 16;
	add.s32 	%r58, %r58, 16;
	setp.ne.s32 	%p4, %r58, 0;
	@%p4 bra 	$L__BB0_4;
$L__BB0_5:
	setp.eq.s32 	%p5, %r5, 0;
	@%p5 bra 	$L__BB0_14;
	and.b32  	%r12, %r4, 7;
	setp.lt.u32 	%p6, %r5, 8;
	@%p6 bra 	$L__BB0_8;
	mul.wide.s32 	%rd49, %r60, 4;
	add.s64 	%rd50, %rd3, %rd49;
	ld.global.f32 	%f66, [%rd50];
	add.s64 	%rd51, %rd2, %rd49;
	ld.global.u32 	%r45, [%rd51];
	mul.wide.u32 	%rd52, %r45, 4;
	add.s64 	%rd53, %rd1, %rd52;
	ld.global.f32 	%f67, [%rd53];
	fma.rn.f32 	%f68, %f66, %f67, %f111;
	ld.global.f32 	%f69, [%rd50+4];
	ld.global.u32 	%r46, [%rd51+4];
	mul.wide.u32 	%rd54, %r46, 4;
	add.s64 	%rd55, %rd1, %rd54;
	ld.global.f32 	%f70, [%rd55];
	fma.rn.f32 	%f71, %f69, %f70, %f68;
	ld.global.f32 	%f72, [%rd50+8];
	ld.global.u32 	%r47, [%rd51+8];
	mul.wide.u32 	%rd56, %r47, 4;
	add.s64 	%rd57, %rd1, %rd56;
	ld.global.f32 	%f73, [%rd57];
	fma.rn.f32 	%f74, %f72, %f73, %f71;
	ld.global.f32 	%f75, [%rd50+12];
	ld.global.u32 	%r48, [%rd51+12];
	mul.wide.u32 	%rd58, %r48, 4;
	add.s64 	%rd59, %rd1, %rd58;
	ld.global.f32 	%f76, [%rd59];
	fma.rn.f32 	%f77, %f75, %f76, %f74;
	ld.global.f32 	%f78, [%rd50+16];
	ld.global.u32 	%r49, [%rd51+16];
	mul.wide.u32 	%rd60, %r49, 4;
	add.s64 	%rd61, %rd1, %rd60;
	ld.global.f32 	%f79, [%rd61];
	fma.rn.f32 	%f80, %f78, %f79, %f77;
	ld.global.f32 	%f81, [%rd50+20];
	ld.global.u32 	%r50, [%rd51+20];
	mul.wide.u32 	%rd62, %r50, 4;
	add.s64 	%rd63, %rd1, %rd62;
	ld.global.f32 	%f82, [%rd63];
	fma.rn.f32 	%f83, %f81, %f82, %f80;
	ld.global.f32 	%f84, [%rd50+24];
	ld.global.u32 	%r51, [%rd51+24];
	mul.wide.u32 	%rd64, %r51, 4;
	add.s64 	%rd65, %rd1, %rd64;
	ld.global.f32 	%f85, [%rd65];
	fma.rn.f32 	%f86, %f84, %f85, %f83;
	ld.global.f32 	%f87, [%rd50+28];
	ld.global.u32 	%r52, [%rd51+28];
	mul.wide.u32 	%rd66, %r52, 4;
	add.s64 	%rd67, %rd1, %rd66;
	ld.global.f32 	%f88, [%rd67];
	fma.rn.f32 	%f111, %f87, %f88, %f86;
	add.s32 	%r60, %r60, 8;
$L__BB0_8:
	setp.eq.s32 	%p7, %r12, 0;
	@%p7 bra 	$L__BB0_14;
	and.b32  	%r15, %r4, 3;
	setp.lt.u32 	%p8, %r12, 4;
	@%p8 bra 	$L__BB0_11;
	mul.wide.s32 	%rd68, %r60, 4;
	add.s64 	%rd69, %rd3, %rd68;
	ld.global.f32 	%f90, [%rd69];
	add.s64 	%rd70, %rd2, %rd68;
	ld.global.u32 	%r53, [%rd70];
	mul.wide.u32 	%rd71, %r53, 4;
	add.s64 	%rd72, %rd1, %rd71;
	ld.global.f32 	%f91, [%rd72];
	fma.rn.f32 	%f92, %f90, %f91, %f111;
	ld.global.f32 	%f93, [%rd69+4];
	ld.global.u32 	%r54, [%rd70+4];
	mul.wide.u32 	%rd73, %r54, 4;
	add.s64 	%rd74, %rd1, %rd73;
	ld.global.f32 	%f94, [%rd74];
	fma.rn.f32 	%f95, %f93, %f94, %f92;
	ld.global.f32 	%f96, [%rd69+8];
	ld.global.u32 	%r55, [%rd70+8];
	mul.wide.u32 	%rd75, %r55, 4;
	add.s64 	%rd76, %rd1, %rd75;
	ld.global.f32 	%f97, [%rd76];
	fma.rn.f32 	%f98, %f96, %f97, %f95;
	ld.global.f32 	%f99, [%rd69+12];
	ld.global.u32 	%r56, [%rd70+12];
	mul.wide.u32 	%rd77, %r56, 4;
	add.s64 	%rd78, %rd1, %rd77;
	ld.global.f32 	%f100, [%rd78];
	fma.rn.f32 	%f111, %f99, %f100, %f98;
	add.s32 	%r60, %r60, 4;
$L__BB0_11:
	setp.eq.s32 	%p9, %r15, 0;
	@%p9 bra 	$L__BB0_14;
	neg.s32 	%r63, %r15;
$L__BB0_13:
	.pragma "nounroll";
	mul.wide.s32 	%rd79, %r60, 4;
	add.s64 	%rd80, %rd2, %rd79;
	add.s64 	%rd81, %rd3, %rd79;
	ld.global.f32 	%f101, [%rd81];
	ld.global.u32 	%r57, [%rd80];
	mul.wide.u32 	%rd82, %r57, 4;
	add.s64 	%rd83, %rd1, %rd82;
	ld.global.f32 	%f102, [%rd83];
	fma.rn.f32 	%f111, %f101, %f102, %f111;
	add.s32 	%r60, %r60, 1;
	add.s32 	%r63, %r63, 1;
	setp.ne.s32 	%p10, %r63, 0;
	@%p10 bra 	$L__BB0_13;
$L__BB0_14:
	cvta.to.global.u64 	%rd84, %rd7;
	add.s64 	%rd86, %rd84, %rd12;
	st.global.f32 	[%rd86], %f111;
$L__BB0_15:
	ret;

}
	// .globl	_Z15spmv_jds_kerneljPjS_S_S_PfS0_S0_
.visible .entry _Z15spmv_jds_kerneljPjS_S_S_PfS0_S0_(
	.param .u32 _Z15spmv_jds_kerneljPjS_S_S_PfS0_S0__param_0,
	.param .u64 .ptr .align 1 _Z15spmv_jds_kerneljPjS_S_S_PfS0_S0__param_1,
	.param .u64 .ptr .align 1 _Z15spmv_jds_kerneljPjS_S_S_PfS0_S0__param_2,
	.param .u64 .ptr .align 1 _Z15spmv_jds_kerneljPjS_S_S_PfS0_S0__param_3,
	.param .u64 .ptr .align 1 _Z15spmv_jds_kerneljPjS_S_S_PfS0_S0__param_4,
	.param .u64 .ptr .align 1 _Z15spmv_jds_kerneljPjS_S_S_PfS0_S0__param_5,
	.param .u64 .ptr .align 1 _Z15spmv_jds_kerneljPjS_S_S_PfS0_S0__param_6,
	.param .u64 .ptr .align 1 _Z15spmv_jds_kerneljPjS_S_S_PfS0_S0__param_7
)
{
	.reg .pred 	%p<11>;
	.reg .b32 	%r<70>;
	.reg .b32 	%f<68>;
	.reg .b64 	%rd<106>;

	ld.param.u32 	%r14, [_Z15spmv_jds_kerneljPjS_S_S_PfS0_S0__param_0];
	ld.param.u64 	%rd8, [_Z15spmv_jds_kerneljPjS_S_S_PfS0_S0__param_1];
	ld.param.u64 	%rd9, [_Z15spmv_jds_kerneljPjS_S_S_PfS0_S0__param_2];
	ld.param.u64 	%rd11, [_Z15spmv_jds_kerneljPjS_S_S_PfS0_S0__param_3];
	ld.param.u64 	%rd12, [_Z15spmv_jds_kerneljPjS_S_S_PfS0_S0__param_4];
	ld.param.u64 	%rd13, [_Z15spmv_jds_kerneljPjS_S_S_PfS0_S0__param_5];
	ld.param.u64 	%rd14, [_Z15spmv_jds_kerneljPjS_S_S_PfS0_S0__param_6];
	ld.param.u64 	%rd10, [_Z15spmv_jds_kerneljPjS_S_S_PfS0_S0__param_7];
	cvta.to.global.u64 	%rd1, %rd14;
	cvta.to.global.u64 	%rd2, %rd12;
	cvta.to.global.u64 	%rd3, %rd13;
	cvta.to.global.u64 	%rd4, %rd11;
	mov.u32 	%r15, %ntid.x;
	mov.u32 	%r16, %ctaid.x;
	mov.u32 	%r17, %tid.x;
	mad.lo.s32 	%r1, %r15, %r16, %r17;
	setp.ge.u32 	%p1, %r1, %r14;
	@%p1 bra 	$L__BB1_14;
	cvta.to.global.u64 	%rd15, %rd9;
	mul.wide.s32 	%rd16, %r1, 4;
	add.s64 	%rd17, %rd15, %rd16;
	ld.global.u32 	%r2, [%rd17];
	setp.eq.s32 	%p2, %r2, 0;
	mov.f32 	%f67, 0f00000000;
	@%p2 bra 	$L__BB1_13;
	and.b32  	%r3, %r2, 7;
	setp.lt.u32 	%p3, %r2, 8;
	mov.f32 	%f67, 0f00000000;
	mov.b32 	%r68, 0;
	@%p3 bra 	$L__BB1_5;
	and.b32  	%r68, %r2, -8;
	neg.s32 	%r66, %r68;
	add.s64 	%rd105, %rd4, 16;
	mov.f32 	%f67, 0f00000000;
$L__BB1_4:
	.pragma "nounroll";
	ld.global.u32 	%r19, [%rd105+-16];
	add.s32 	%r20, %r19, %r1;
	mul.wide.u32 	%rd18, %r20, 4;
	add.s64 	%rd19, %rd3, %rd18;
	ld.global.f32 	%f17, [%rd19];
	add.s64 	%rd20, %rd2, %rd18;
	ld.global.u32 	%r21, [%rd20];
	mul.wide.u32 	%rd21, %r21, 4;
	add.s64 	%rd22, %rd1, %rd21;
	ld.global.f32 	%f18, [%rd22];
	fma.rn.f32 	%f19, %f17, %f18, %f67;
	ld.global.u32 	%r22, [%rd105+-12];
	add.s32 	%r23, %r22, %r1;
	mul.wide.u32 	%rd23, %r23, 4;
	add.s64 	%rd24, %rd3, %rd23;
	ld.global.f32 	%f20, [%rd24];
	add.s64 	%rd25, %rd2, %rd23;
	ld.global.u32 	%r24, [%rd25];
	mul.wide.u32 	%rd26, %r24, 4;
	add.s64 	%rd27, %rd1, %rd26;
	ld.global.f32 	%f21, [%rd27];
	fma.rn.f32 	%f22, %f20, %f21, %f19;
	ld.global.u32 	%r25, [%rd105+-8];
	add.s32 	%r26, %r25, %r1;
	mul.wide.u32 	%rd28, %r26, 4;
	add.s64 	%rd29, %rd3, %rd28;
	ld.global.f32 	%f23, [%rd29];
	add.s64 	%rd30, %rd2, %rd28;
	ld.global.u32 	%r27, [%rd30];
	mul.wide.u32 	%rd31, %r27, 4;
	add.s64 	%rd32, %rd1, %rd31;
	ld.global.f32 	%f24, [%rd32];
	fma.rn.f32 	%f25, %f23, %f24, %f22;
	ld.global.u32 	%r28, [%rd105+-4];
	add.s32 	%r29, %r28, %r1;
	mul.wide.u32 	%rd33, %r29, 4;
	add.s64 	%rd34, %rd3, %rd33;
	ld.global.f32 	%f26, [%rd34];
	add.s64 	%rd35, %rd2, %rd33;
	ld.global.u32 	%r30, [%rd35];
	mul.wide.u32 	%rd36, %r30, 4;
	add.s64 	%rd37, %rd1, %rd36;
	ld.global.f32 	%f27, [%rd37];
	fma.rn.f32 	%f28, %f26, %f27, %f25;
	ld.global.u32 	%r31, [%rd105];
	add.s32 	%r32, %r31, %r1;
	mul.wide.u32 	%rd38, %r32, 4;
	add.s64 	%rd39, %rd3, %rd38;
	ld.global.f32 	%f29, [%rd39];
	add.s64 	%rd40, %rd2, %rd38;
	ld.global.u32 	%r33, [%rd40];
	mul.wide.u32 	%rd41, %r33, 4;
	add.s64 	%rd42, %rd1, %rd41;
	ld.global.f32 	%f30, [%rd42];
	fma.rn.f32 	%f31, %f29, %f30, %f28;
	ld.global.u32 	%r34, [%rd105+4];
	add.s32 	%r35, %r34, %r1;
	mul.wide.u32 	%rd43, %r35, 4;
	add.s64 	%rd44, %rd3, %rd43;
	ld.global.f32 	%f32, [%rd44];
	add.s64 	%rd45, %rd2, %rd43;
	ld.global.u32 	%r36, [%rd45];
	mul.wide.u32 	%rd46, %r36, 4;
	add.s64 	%rd47, %rd1, %rd46;
	ld.global.f32 	%f33, [%rd47];
	fma.rn.f32 	%f34, %f32, %f33, %f31;
	ld.global.u32 	%r37, [%rd105+8];
	add.s32 	%r38, %r37, %r1;
	mul.wide.u32 	%rd48, %r38, 4;
	add.s64 	%rd49, %rd3, %rd48;
	ld.global.f32 	%f35, [%rd49];
	add.s64 	%rd50, %rd2, %rd48;
	ld.global.u32 	%r39, [%rd50];
	mul.wide.u32 	%rd51, %r39, 4;
	add.s64 	%rd52, %rd1, %rd51;
	ld.global.f32 	%f36, [%rd52];
	fma.rn.f32 	%f37, %f35, %f36, %f34;
	ld.global.u32 	%r40, [%rd105+12];
	add.s32 	%r41, %r40, %r1;
	mul.wide.u32 	%rd53, %r41, 4;
	add.s64 	%rd54, %rd3, %rd53;
	ld.global.f32 	%f38, [%rd54];
	add.s64 	%rd55, %rd2, %rd53;
	ld.global.u32 	%r42, [%rd55];
	mul.wide.u32 	%rd56, %r42, 4;
	add.s64 	%rd57, %rd1, %rd56;
	ld.global.f32 	%f39, [%rd57];
	fma.rn.f32 	%f67, %f38, %f39, %f37;
	add.s32 	%r66, %r66, 8;
	add.s64 	%rd105, %rd105, 32;
	setp.ne.s32 	%p4, %r66, 0;
	@%p4 bra 	$L__BB1_4;
$L__BB1_5:
	setp.eq.s32 	%p5, %r3, 0;
	@%p5 bra 	$L__BB1_13;
	and.b32  	%r9, %r2, 3;
	setp.lt.u32 	%p6, %r3, 4;
	@%p6 bra 	$L__BB1_8;
	mul.wide.u32 	%rd58, %r68, 4;
	add.s64 	%rd59, %rd4, %rd58;
	ld.global.u32 	%r43, [%rd59];
	add.s32 	%r44, %r43, %r1;
	mul.wide.u32 	%rd60, %r44, 4;
	add.s64 	%rd61, %rd3, %rd60;
	ld.global.f32 	%f41, [%rd61];
	add.s64 	%rd62, %rd2, %rd60;
	ld.global.u32 	%r45, [%rd62];
	mul.wide.u32 	%rd63, %r45, 4;
	add.s64 	%rd64, %rd1, %rd63;
	ld.global.f32 	%f42, [%rd64];
	fma.rn.f32 	%f43, %f41, %f42, %f67;
	ld.global.u32 	%r46, [%rd59+4];
	add.s32 	%r47, %r46, %r1;
	mul.wide.u32 	%rd65, %r47, 4;
	add.s64 	%rd66, %rd3, %rd65;
	ld.global.f32 	%f44, [%rd66];
	add.s64 	%rd67, %rd2, %rd65;
	ld.global.u32 	%r48, [%rd67];
	mul.wide.u32 	%rd68, %r48, 4;
	add.s64 	%rd69, %rd1, %rd68;
	ld.global.f32 	%f45, [%rd69];
	fma.rn.f32 	%f46, %f44, %f45, %f43;
	ld.global.u32 	%r49, [%rd59+8];
	add.s32 	%r50, %r49, %r1;
	mul.wide.u32 	%rd70, %r50, 4;
	add.s64 	%rd71, %rd3, %rd70;
	ld.global.f32 	%f47, [%rd71];
	add.s64 	%rd72, %rd2, %rd70;
	ld.global.u32 	%r51, [%rd72];
	mul.wide.u32 	%rd73, %r51, 4;
	add.s64 	%rd74, %rd1, %rd73;
	ld.global.f32 	%f48, [%rd74];
	fma.rn.f32 	%f49, %f47, %f48, %f46;
	ld.global.u32 	%r52, [%rd59+12];
	add.s32 	%r53, %r52, %r1;
	mul.wide.u32 	%rd75, %r53, 4;
	add.s64 	%rd76, %rd3, %rd75;
	ld.global.f32 	%f50, [%rd76];
	add.s64 	%rd77, %rd2, %rd75;
	ld.global.u32 	%r54, [%rd77];
	mul.wide.u32 	%rd78, %r54, 4;
	add.s64 	%rd79, %rd1, %rd78;
	ld.global.f32 	%f51, [%rd79];
	fma.rn.f32 	%f67, %f50, %f51, %f49;
	add.s32 	%r68, %r68, 4;
$L__BB1_8:
	setp.eq.s32 	%p7, %r9, 0;
	@%p7 bra 	$L__BB1_13;
	setp.eq.s32 	%p8, %r9, 1;
	@%p8 bra 	$L__BB1_11;
	mul.wide.u32 	%rd80, %r68, 4;
	add.s64 	%rd81, %rd4, %rd80;
	ld.global.u32 	%r55, [%rd81];
	add.s32 	%r56, %r55, %r1;
	mul.wide.u32 	%rd82, %r56, 4;
	add.s64 	%rd83, %rd3, %rd82;
	ld.global.f32 	%f53, [%rd83];
	add.s64 	%rd84, %rd2, %rd82;
	ld.global.u32 	%r57, [%rd84];
	mul.wide.u32 	%rd85, %r57, 4;
	add.s64 	%rd86, %rd1, %rd85;
	ld.global.f32 	%f54, [%rd86];
	fma.rn.f32 	%f55, %f53, %f54, %f67;
	ld.global.u32 	%r58, [%rd81+4];
	add.s32 	%r59, %r58, %r1;
	mul.wide.u32 	%rd87, %r59, 4;
	add.s64 	%rd88, %rd3, %rd87;
	ld.global.f32 	%f56, [%rd88];
	add.s64 	%rd89, %rd2, %rd87;
	ld.global.u32 	%r60, [%rd89];
	mul.wide.u32 	%rd90, %r60, 4;
	add.s64 	%rd91, %rd1, %rd90;
	ld.global.f32 	%f57, [%rd91];
	fma.rn.f32 	%f67, %f56, %f57, %f55;
	add.s32 	%r68, %r68, 2;
$L__BB1_11:
	and.b32  	%r61, %r2, 1;
	setp.eq.b32 	%p9, %r61, 1;
	not.pred 	%p10, %p9;
	@%p10 bra 	$L__BB1_13;
	mul.wide.u32 	%rd92, %r68, 4;
	add.s64 	%rd93, %rd4, %rd92;
	ld.global.u32 	%r62, [%rd93];
	add.s32 	%r63, %r62, %r1;
	mul.wide.u32 	%rd94, %r63, 4;
	add.s64 	%rd95, %rd3, %rd94;
	ld.global.f32 	%f58, [%rd95];
	add.s64 	%rd96, %rd2, %rd94;
	ld.global.u32 	%r64, [%rd96];
	mul.wide.u32 	%rd97, %r64, 4;
	add.s64 	%rd98, %rd1, %rd97;
	ld.global.f32 	%f59, [%rd98];
	fma.rn.f32 	%f67, %f58, %f59, %f67;
$L__BB1_13:
	cvta.to.global.u64 	%rd99, %rd8;
	add.s64 	%rd101, %rd99, %rd16;
	ld.global.u32 	%r65, [%rd101];
	cvta.to.global.u64 	%rd102, %rd10;
	mul.wide.u32 	%rd103, %r65, 4;
	add.s64 	%rd104, %rd102, %rd103;
	st.global.f32 	[%rd104], %f67;
$L__BB1_14:
	ret;

}


// ===== COMPILED SASS (sm_100) =====

	.target	sm_100

	.elftype	@"ET_EXEC"


//--------------------- .note.nv.tkinfo           --------------------------
	.section	.note.nv.tkinfo,"",@"SHT_NOTE"
	.sectionflags	@"SHF_NOTE_NV_TKINFO"
	.tkinfo
        /*0018*/ 	.word	0x00000002
        /*0030*/ 	.string	""
        /*0030*/ 	.string	"ptxas"
        /*0030*/ 	.string	"Cuda compilation tools, release 13.0, V13.0.88"
        /*0030*/ 	.string	"Build cuda_13.0.r13.0/compiler.36424714_0"
        /*0030*/ 	.string	"-arch sm_100 -m 64 "



//--------------------- .note.nv.cuinfo           --------------------------
	.section	.note.nv.cuinfo,"",@"SHT_NOTE"
	.sectionflags	@"SHF_NOTE_NV_CUINFO"
        /*0018*/ 	.short	0x0002
        /*001a*/ 	.short	0x0064
        /*001c*/ 	.short	0x0082
	.zero		2


//--------------------- .nv.info                  --------------------------
	.section	.nv.info,"",@"SHT_CUDA_INFO"
	.align	4


	//----- nvinfo : EIATTR_REGCOUNT
	.align		4
        /*0000*/ 	.byte	0x04, 0x2f
        /*0002*/ 	.short	(.L_1 - .L_0)
	.align		4
.L_0:
        /*0004*/ 	.word	index@(_Z15spmv_csr_kerneljPjS_PfS0_S0_)
        /*0008*/ 	.word	0x00000020


	//----- nvinfo : EIATTR_FRAME_SIZE
	.align		4
.L_1:
        /*000c*/ 	.byte	0x04, 0x11
        /*000e*/ 	.short	(.L_3 - .L_2)
	.align		4
.L_2:
        /*0010*/ 	.word	index@(_Z15spmv_csr_kerneljPjS_PfS0_S0_)
        /*0014*/ 	.word	0x00000000


	//----- nvinfo : EIATTR_REGCOUNT
	.align		4
.L_3:
        /*0018*/ 	.byte	0x04, 0x2f
        /*001a*/ 	.short	(.L_5 - .L_4)
	.align		4
.L_4:
        /*001c*/ 	.word	index@(_Z15spmv_jds_kerneljPjS_S_S_PfS0_S0_)
        /*0020*/ 	.word	0x00000020


	//----- nvinfo : EIATTR_FRAME_SIZE
	.align		4
.L_5:
        /*0024*/ 	.byte	0x04, 0x11
        /*0026*/ 	.short	(.L_7 - .L_6)
	.align		4
.L_6:
        /*0028*/ 	.word	index@(_Z15spmv_jds_kerneljPjS_S_S_PfS0_S0_)
        /*002c*/ 	.word	0x00000000


	//----- nvinfo : EIATTR_MIN_STACK_SIZE
	.align		4
.L_7:
        /*0030*/ 	.byte	0x04, 0x12
        /*0032*/ 	.short	(.L_9 - .L_8)
	.align		4
.L_8:
        /*0034*/ 	.word	index@(_Z15spmv_jds_kerneljPjS_S_S_PfS0_S0_)
        /*0038*/ 	.word	0x00000000


	//----- nvinfo : EIATTR_MIN_STACK_SIZE
	.align		4
.L_9:
        /*003c*/ 	.byte	0x04, 0x12
        /*003e*/ 	.short	(.L_11 - .L_10)
	.align		4
.L_10:
        /*0040*/ 	.word	index@(_Z15spmv_csr_kerneljPjS_PfS0_S0_)
        /*0044*/ 	.word	0x00000000
.L_11:


//--------------------- .nv.compat                --------------------------
	.section	.nv.compat,"",@"SHT_CUDA_COMPAT_INFO"
	.align	4
        /*0000*/ 	.byte	0x02, 0x09, 0x00, 0x00, 0x02, 0x02, 0x01, 0x00, 0x02, 0x05, 0x05, 0x00, 0x03, 0x07, 0x01, 0x01
        /*0010*/ 	.byte	0x02, 0x03, 0x00, 0x00, 0x02, 0x06, 0x01, 0x00, 0x04, 0x0b, 0x08, 0x00, 0x09, 0x00, 0x00, 0x00
        /*0020*/ 	.byte	0x00, 0x00, 0x00, 0x00


//--------------------- .nv.info._Z15spmv_jds_kerneljPjS_S_S_PfS0_S0_ --------------------------
	.section	.nv.info._Z15spmv_jds_kerneljPjS_S_S_PfS0_S0_,"",@"SHT_CUDA_INFO"
	.sectionflags	@""
	.align	4


	//----- nvinfo : EIATTR_CUDA_API_VERSION
	.align		4
        /*0000*/ 	.byte	0x04, 0x37
        /*0002*/ 	.short	(.L_13 - .L_12)
.L_12:
        /*0004*/ 	.word	0x00000082


	//----- nvinfo : EIATTR_KPARAM_INFO
	.align		4
.L_13:
        /*0008*/ 	.byte	0x04, 0x17
        /*000a*/ 	.short	(.L_15 - .L_14)
.L_14:
        /*000c*/ 	.word	0x00000000
        /*0010*/ 	.short	0x0007
        /*0012*/ 	.short	0x0038
        /*0014*/ 	.byte	0x00, 0xf5, 0x21, 0x00


	//----- nvinfo : EIATTR_KPARAM_INFO
	.align		4
.L_15:
        /*0018*/ 	.byte	0x04, 0x17
        /*001a*/ 	.short	(.L_17 - .L_16)
.L_16:
        /*001c*/ 	.word	0x00000000
        /*0020*/ 	.short	0x0006
        /*0022*/ 	.short	0x0030
        /*0024*/ 	.byte	0x00, 0xf5, 0x21, 0x00


	//----- nvinfo : EIATTR_KPARAM_INFO
	.align		4
.L_17:
        /*0028*/ 	.byte	0x04, 0x17
        /*002a*/ 	.short	(.L_19 - .L_18)
.L_18:
        /*002c*/ 	.word	0x00000000
        /*0030*/ 	.short	0x0005
        /*0032*/ 	.short	0x0028
        /*0034*/ 	.byte	0x00, 0xf5, 0x21, 0x00


	//----- nvinfo : EIATTR_KPARAM_INFO
	.align		4
.L_19:
        /*0038*/ 	.byte	0x04, 0x17
        /*003a*/ 	.short	(.L_21 - .L_20)
.L_20:
        /*003c*/ 	.word	0x00000000
        /*0040*/ 	.short	0x0004
        /*0042*/ 	.short	0x0020
        /*0044*/ 	.byte	0x00, 0xf5, 0x21, 0x00


	//----- nvinfo : EIATTR_KPARAM_INFO
	.align		4
.L_21:
        /*0048*/ 	.byte	0x04, 0x17
        /*004a*/ 	.short	(.L_23 - .L_22)
.L_22:
        /*004c*/ 	.word	0x00000000
        /*0050*/ 	.short	0x0003
        /*0052*/ 	.short	0x0018
        /*0054*/ 	.byte	0x00, 0xf5, 0x21, 0x00


	//----- nvinfo : EIATTR_KPARAM_INFO
	.align		4
.L_23:
        /*0058*/ 	.byte	0x04, 0x17
        /*005a*/ 	.short	(.L_25 - .L_24)
.L_24:
        /*005c*/ 	.word	0x00000000
        /*0060*/ 	.short	0x0002
        /*0062*/ 	.short	0x0010
        /*0064*/ 	.byte	0x00, 0xf5, 0x21, 0x00


	//----- nvinfo : EIATTR_KPARAM_INFO
	.align		4
.L_25:
        /*0068*/ 	.byte	0x04, 0x17
        /*006a*/ 	.short	(.L_27 - .L_26)
.L_26:
        /*006c*/ 	.word	0x00000000
        /*0070*/ 	.short	0x0001
        /*0072*/ 	.short	0x0008
        /*0074*/ 	.byte	0x00, 0xf5, 0x21, 0x00


	//----- nvinfo : EIATTR_KPARAM_INFO
	.align		4
.L_27:
        /*0078*/ 	.byte	0x04, 0x17
        /*007a*/ 	.short	(.L_29 - .L_28)
.L_28:
        /*007c*/ 	.word	0x00000000
        /*0080*/ 	.short	0x0000
        /*0082*/ 	.short	0x0000
        /*0084*/ 	.byte	0x00, 0xf0, 0x11, 0x00


	//----- nvinfo : EIATTR_SPARSE_MMA_MASK
	.align		4
.L_29:
        /*0088*/ 	.byte	0x03, 0x50
        /*008a*/ 	.short	0x0000


	//----- nvinfo : EIATTR_MAXREG_COUNT
	.align		4
        /*008c*/ 	.byte	0x03, 0x1b
        /*008e*/ 	.short	0x00ff


	//----- nvinfo : EIATTR_MERCURY_ISA_VERSION
	.align		4
        /*0090*/ 	.byte	0x03, 0x5f
        /*0092*/ 	.short	0x0101


	//----- nvinfo : EIATTR_VRC_CTA_INIT_COUNT
	.align		4
        /*0094*/ 	.byte	0x02, 0x4a
	.zero		1
	.zero		1


	//----- nvinfo : EIATTR_EXIT_INSTR_OFFSETS
	.align		4
        /*0098*/ 	.byte	0x04, 0x1c
        /*009a*/ 	.short	(.L_31 - .L_30)


	//   ....[0]....
.L_30:
        /*009c*/ 	.word	0x00000070


	//   ....[1]....
        /*00a0*/ 	.word	0x00000d60


	//----- nvinfo : EIATTR_CRS_STACK_SIZE
	.align		4
.L_31:
        /*00a4*/ 	.byte	0x04, 0x1e
        /*00a6*/ 	.short	(.L_33 - .L_32)
.L_32:
        /*00a8*/ 	.word	0x00000000


	//----- nvinfo : EIATTR_CBANK_PARAM_SIZE
	.align		4
.L_33:
        /*00ac*/ 	.byte	0x03, 0x19
        /*00ae*/ 	.short	0x0040


	//----- nvinfo : EIATTR_PARAM_CBANK
	.align		4
        /*00b0*/ 	.byte	0x04, 0x0a
        /*00b2*/ 	.short	(.L_35 - .L_34)
	.align		4
.L_34:
        /*00b4*/ 	.word	index@(.nv.constant0._Z15spmv_jds_kerneljPjS_S_S_PfS0_S0_)
        /*00b8*/ 	.short	0x0380
        /*00ba*/ 	.short	0x0040


	//----- nvinfo : EIATTR_SW_WAR
	.align		4
.L_35:
        /*00bc*/ 	.byte	0x04, 0x36
        /*00be*/ 	.short	(.L_37 - .L_36)
.L_36:
        /*00c0*/ 	.word	0x00000008
.L_37:


//--------------------- .nv.info._Z15spmv_csr_kerneljPjS_PfS0_S0_ --------------------------
	.section	.nv.info._Z15spmv_csr_kerneljPjS_PfS0_S0_,"",@"SHT_CUDA_INFO"
	.sectionflags	@""
	.align	4


	//----- nvinfo : EIATTR_CUDA_API_VERSION
	.align		4
        /*0000*/ 	.byte	0x04, 0x37
        /*0002*/ 	.short	(.L_39 - .L_38)
.L_38:
        /*0004*/ 	.word	0x00000082


	//----- nvinfo : EIATTR_KPARAM_INFO
	.align		4
.L_39:
        /*0008*/ 	.byte	0x04, 0x17
        /*000a*/ 	.short	(.L_41 - .L_40)
.L_40:
        /*000c*/ 	.word	0x00000000
        /*0010*/ 	.short	0x0005
        /*0012*/ 	.short	0x0028
        /*0014*/ 	.byte	0x00, 0xf5, 0x21, 0x00


	//----- nvinfo : EIATTR_KPARAM_INFO
	.align		4
.L_41:
        /*0018*/ 	.byte	0x04, 0x17
        /*001a*/ 	.short	(.L_43 - .L_42)
.L_42:
        /*001c*/ 	.word	0x00000000
        /*0020*/ 	.short	0x0004
        /*0022*/ 	.short	0x0020
        /*0024*/ 	.byte	0x00, 0xf5, 0x21, 0x00


	//----- nvinfo : EIATTR_KPARAM_INFO
	.align		4
.L_43:
        /*0028*/ 	.byte	0x04, 0x17
        /*002a*/ 	.short	(.L_45 - .L_44)
.L_44:
        /*002c*/ 	.word	0x00000000
        /*0030*/ 	.short	0x0003
        /*0032*/ 	.short	0x0018
        /*0034*/ 	.byte	0x00, 0xf5, 0x21, 0x00


	//----- nvinfo : EIATTR_KPARAM_INFO
	.align		4
.L_45:
        /*0038*/ 	.byte	0x04, 0x17
        /*003a*/ 	.short	(.L_47 - .L_46)
.L_46:
        /*003c*/ 	.word	0x00000000
        /*0040*/ 	.short	0x0002
        /*0042*/ 	.short	0x0010
        /*0044*/ 	.byte	0x00, 0xf5, 0x21, 0x00


	//----- nvinfo : EIATTR_KPARAM_INFO
	.align		4
.L_47:
        /*0048*/ 	.byte	0x04, 0x17
        /*004a*/ 	.short	(.L_49 - .L_48)
.L_48:
        /*004c*/ 	.word	0x00000000
        /*0050*/ 	.short	0x0001
        /*0052*/ 	.short	0x0008
        /*0054*/ 	.byte	0x00, 0xf5, 0x21, 0x00


	//----- nvinfo : EIATTR_KPARAM_INFO
	.align		4
.L_49:
        /*0058*/ 	.byte	0x04, 0x17
        /*005a*/ 	.short	(.L_51 - .L_50)
.L_50:
        /*005c*/ 	.word	0x00000000
        /*0060*/ 	.short	0x0000
        /*0062*/ 	.short	0x0000
        /*0064*/ 	.byte	0x00, 0xf0, 0x11, 0x00


	//----- nvinfo : EIATTR_SPARSE_MMA_MASK
	.align		4
.L_51:
        /*0068*/ 	.byte	0x03, 0x50
        /*006a*/ 	.short	0x0000


	//----- nvinfo : EIATTR_MAXREG_COUNT
	.align		4
        /*006c*/ 	.byte	0x03, 0x1b
        /*006e*/ 	.short	0x00ff


	//----- nvinfo : EIATTR_MERCURY_ISA_VERSION
	.align		4
        /*0070*/ 	.byte	0x03, 0x5f
        /*0072*/ 	.short	0x0101


	//----- nvinfo : EIATTR_VRC_CTA_INIT_COUNT
	.align		4
        /*0074*/ 	.byte	0x02, 0x4a
	.zero		1
	.zero		1


	//----- nvinfo : EIATTR_EXIT_INSTR_OFFSETS
	.align		4
        /*0078*/ 	.byte	0x04, 0x1c
        /*007a*/ 	.short	(.L_53 - .L_52)


	//   ....[0]....
.L_52:
        /*007c*/ 	.word	0x00000070


	//   ....[1]....
        /*0080*/ 	.word	0x00000e50


	//----- nvinfo : EIATTR_CRS_STACK_SIZE
	.align		4
.L_53:
        /*0084*/ 	.byte	0x04, 0x1e
        /*0086*/ 	.short	(.L_55 - .L_54)
.L_54:
        /*0088*/ 	.word	0x00000000


	//----- nvinfo : EIATTR_CBANK_PARAM_SIZE
	.align		4
.L_55:
        /*008c*/ 	.byte	0x03, 0x19
        /*008e*/ 	.short	0x0030


	//----- nvinfo : EIATTR_PARAM_CBANK
	.align		4
        /*0090*/ 	.byte	0x04, 0x0a
        /*0092*/ 	.short	(.L_57 - .L_56)
	.align		4
.L_56:
        /*0094*/ 	.word	index@(.nv.constant0._Z15spmv_csr_kerneljPjS_PfS0_S0_)
        /*0098*/ 	.short	0x0380
        /*009a*/ 	.short	0x0030


	//----- nvinfo : EIATTR_SW_WAR
	.align		4
.L_57:
        /*009c*/ 	.byte	0x04, 0x36
        /*009e*/ 	.short	(.L_59 - .L_58)
.L_58:
        /*00a0*/ 	.word	0x00000008
.L_59:


//--------------------- .nv.callgraph             --------------------------
	.section	.nv.callgraph,"",@"SHT_CUDA_CALLGRAPH"
	.align	4
	.sectionentsize	8
	.align		4
        /*0000*/ 	.word	0x00000000
	.align		4
        /*0004*/ 	.word	0xffffffff
	.align		4
        /*0008*/ 	.word	0x00000000
	.align		4
        /*000c*/ 	.word	0xfffffffe
	.align		4
        /*0010*/ 	.word	0x00000000
	.align		4
        /*0014*/ 	.word	0xfffffffd
	.align		4
        /*0018*/ 	.word	0x00000000
	.align		4
        /*001c*/ 	.word	0xfffffffc


//--------------------- .text._Z15spmv_jds_kerneljPjS_S_S_PfS0_S0_ --------------------------
	.section	.text._Z15spmv_jds_kerneljPjS_S_S_PfS0_S0_,"ax",@progbits
	.align	128
        .global         _Z15spmv_jds_kerneljPjS_S_S_PfS0_S0_
        .type           _Z15spmv_jds_kerneljPjS_S_S_PfS0_S0_,@function
        .size           _Z15spmv_jds_kerneljPjS_S_S_PfS0_S0_,(.L_x_21 - _Z15spmv_jds_kerneljPjS_S_S_PfS0_S0_)
        .other          _Z15spmv_jds_kerneljPjS_S_S_PfS0_S0_,@"STO_CUDA_ENTRY STV_DEFAULT"
_Z15spmv_jds_kerneljPjS_S_S_PfS0_S0_:
.text._Z15spmv_jds_kerneljPjS_S_S_PfS0_S0_:
[----:B------:R-:W-:Y:S01]  /*0000*/  LDC R1, c[0x0][0x37c] ;  /* 0x0000df00ff017b82 */ /* 0x000fe20000000800 */
[----:B------:R-:W0:Y:S01]  /*0010*/  S2R R0, SR_CTAID.X ;  /* 0x0000000000007919 */ /* 0x000e220000002500 */
[----:B------:R-:W0:Y:S01]  /*0020*/  LDCU UR4, c[0x0][0x360] ;  /* 0x00006c00ff0477ac */ /* 0x000e220008000800 */
[----:B------:R-:W0:Y:S01]  /*0030*/  S2R R3, SR_TID.X ;  /* 0x0000000000037919 */ /* 0x000e220000002100 */
[----:B------:R-:W1:Y:S01]  /*0040*/  LDCU UR5, c[0x0][0x380] ;  /* 0x00007000ff0577ac */ /* 0x000e620008000800 */
[----:B0-----:R-:W-:-:S05]  /*0050*/  IMAD R0, R0, UR4, R3 ;  /* 0x0000000400007c24 */ /* 0x001fca000f8e0203 */
[----:B-1----:R-:W-:-:S13]  /*0060*/  ISETP.GE.U32.AND P0, PT, R0, UR5, PT ;  /* 0x0000000500007c0c */ /* 0x002fda000bf06070 */
[----:B------:R-:W-:Y:S05]  /*0070*/  @P0 EXIT ;  /* 0x000000000000094d */ /* 0x000fea0003800000 */
[----:B------:R-:W0:Y:S01]  /*0080*/  LDC.64 R2, c[0x0][0x390] ;  /* 0x0000e400ff027b82 */ /* 0x000e220000000a00 */
[----:B------:R-:W1:Y:S01]  /*0090*/  LDCU.64 UR6, c[0x0][0x358] ;  /* 0x00006b00ff0677ac */ /* 0x000e620008000a00 */
[----:B0-----:R-:W-:-:S06]  /*00a0*/  IMAD.WIDE R2, R0, 0x4, R2 ;  /* 0x0000000400027825 */ /* 0x001fcc00078e0202 */
[----:B-1----:R-:W2:Y:S01]  /*00b0*/  LDG.E R2, desc[UR6][R2.64] ;  /* 0x0000000602027981 */ /* 0x002ea2000c1e1900 */
[----:B------:R-:W-:Y:S01]  /*00c0*/  BSSY.RECONVERGENT B0, `(.L_x_0) ;  /* 0x00000c3000007945 */ /* 0x000fe20003800200 */
[----:B------:R-:W-:Y:S01]  /*00d0*/  HFMA2 R6, -RZ, RZ, 0, 0 ;  /* 0x00000000ff067431 */ /* 0x000fe200000001ff */
[----:B--2---:R-:W-:-:S13]  /*00e0*/  ISETP.NE.AND P0, PT, R2, RZ, PT ;  /* 0x000000ff0200720c */ /* 0x004fda0003f05270 */
[----:B------:R-:W-:Y:S05]  /*00f0*/  @!P0 BRA `(.L_x_1) ;  /* 0x0000000800fc8947 */ /* 0x000fea0003800000 */
[C---:B------:R-:W-:Y:S01]  /*0100*/  ISETP.GE.U32.AND P1, PT, R2.reuse, 0x8, PT ;  /* 0x000000080200780c */ /* 0x040fe20003f26070 */
[----:B------:R-:W-:Y:S01]  /*0110*/  BSSY.RECONVERGENT B1, `(.L_x_2) ;  /* 0x000005e000017945 */ /* 0x000fe20003800200 */
[----:B------:R-:W-:Y:S02]  /*0120*/  LOP3.LUT R3, R2, 0x7, RZ, 0xc0, !PT ;  /* 0x0000000702037812 */ /* 0x000fe400078ec0ff */
[----:B------:R-:W-:Y:S02]  /*0130*/  MOV R6, RZ ;  /* 0x000000ff00067202 */ /* 0x000fe40000000f00 */
[----:B------:R-:W-:Y:S02]  /*0140*/  ISETP.NE.AND P0, PT, R3, RZ, PT ;  /* 0x000000ff0300720c */ /* 0x000fe40003f05270 */
[----:B------:R-:W-:-:S05]  /*0150*/  MOV R4, RZ ;  /* 0x000000ff00047202 */ /* 0x000fca0000000f00 */
[----:B------:R-:W-:Y:S06]  /*0160*/  @!P1 BRA `(.L_x_3) ;  /* 0x0000000400609947 */ /* 0x000fec0003800000 */
[----:B------:R-:W0:Y:S01]  /*0170*/  LDCU.64 UR4, c[0x0][0x398] ;  /* 0x00007300ff0477ac */ /* 0x000e220008000a00 */
[----:B------:R-:W-:Y:S02]  /*0180*/  LOP3.LUT R4, R2, 0xfffffff8, RZ, 0xc0, !PT ;  /* 0xfffffff802047812 */ /* 0x000fe400078ec0ff */
[----:B------:R-:W-:Y:S02]  /*0190*/  MOV R6, RZ ;  /* 0x000000ff00067202 */ /* 0x000fe40000000f00 */
[----:B------:R-:W-:Y:S01]  /*01a0*/  IADD3 R5, PT, PT, -R4, RZ, RZ ;  /* 0x000000ff04057210 */ /* 0x000fe20007ffe1ff */
[----:B0-----:R-:W-:-:S04]  /*01b0*/  UIADD3 UR4, UP0, UPT, UR4, 0x10, URZ ;  /* 0x0000001004047890 */ /* 0x001fc8000ff1e0ff */
[----:B------:R-:W-:Y:S02]  /*01c0*/  UIADD3.X UR5, UPT, UPT, URZ, UR5, URZ, UP0, !UPT ;  /* 0x00000005ff057290 */ /* 0x000fe400087fe4ff */
[----:B------:R-:W-:-:S04]  /*01d0*/  MOV R10, UR4 ;  /* 0x00000004000a7c02 */ /* 0x000fc80008000f00 */
[----:B------:R-:W-:-:S07]  /*01e0*/  MOV R11, UR5 ;  /* 0x00000005000b7c02 */ /* 0x000fce0008000f00 */
.L_x_4:
[----:B------:R-:W2:Y:S01]  /*01f0*/  LDG.E R7, desc[UR6][R10.64+-0x10] ;  /* 0xfffff0060a077981 */ /* 0x000ea2000c1e1900 */
[----:B------:R-:W0:Y:S03]  /*0200*/  LDC.64 R16, c[0x0][0x3a0] ;  /* 0x0000e800ff107b82 */ /* 0x000e260000000a00 */
[----:B------:R-:W3:Y:S04]  /*0210*/  LDG.E R19, desc[UR6][R10.64+-0xc] ;  /* 0xfffff4060a137981 */ /* 0x000ee8000c1e1900 */
[----:B------:R-:W4:Y:S01]  /*0220*/  LDG.E R27, desc[UR6][R10.64+-0x8] ;  /* 0xfffff8060a1b7981 */ /* 0x000f22000c1e1900 */
[----:B------:R-:W1:Y:S03]  /*0230*/  LDC.64 R14, c[0x0][0x3a8] ;  /* 0x0000ea00ff0e7b82 */ /* 0x000e660000000a00 */
[----:B------:R-:W5:Y:S01]  /*0240*/  LDG.E R26, desc[UR6][R10.64+0xc] ;  /* 0x00000c060a1a7981 */ /* 0x000f62000c1e1900 */
[----:B--2---:R-:W-:-:S02]  /*0250*/  IADD3 R7, PT, PT, R0, R7, RZ ;  /* 0x0000000700077210 */ /* 0x004fc40007ffe0ff */
[----:B---3--:R-:W-:-:S03]  /*0260*/  IADD3 R19, PT, PT, R0, R19, RZ ;  /* 0x0000001300137210 */ /* 0x008fc60007ffe0ff */
[----:B0-----:R-:W-:-:S04]  /*0270*/  IMAD.WIDE.U32 R20, R7, 0x4, R16 ;  /* 0x0000000407147825 */ /* 0x001fc800078e0010 */
[----:B------:R-:W-:Y:S02]  /*0280*/  IMAD.WIDE.U32 R12, R19, 0x4, R16 ;  /* 0x00000004130c7825 */ /* 0x000fe400078e0010 */
[----:B------:R-:W2:Y:S04]  /*0290*/  LDG.E R21, desc[UR6][R20.64] ;  /* 0x0000000614157981 */ /* 0x000ea8000c1e1900 */
[----:B------:R0:W3:Y:S01]  /*02a0*/  LDG.E R23, desc[UR6][R12.64] ;  /* 0x000000060c177981 */ /* 0x0000e2000c1e1900 */
[--C-:B-1----:R-:W-:Y:S01]  /*02b0*/  IMAD.WIDE.U32 R8, R7, 0x4, R14.reuse ;  /* 0x0000000407087825 */ /* 0x102fe200078e000e */
[----:B----4-:R-:W-:Y:S02]  /*02c0*/  IADD3 R27, PT, PT, R0, R27, RZ ;  /* 0x0000001b001b7210 */ /* 0x010fe40007ffe0ff */
[----:B------:R-:W4:Y:S01]  /*02d0*/  LDG.E R7, desc[UR6][R10.64+0x4] ;  /* 0x000004060a077981 */ /* 0x000f22000c1e1900 */
[----:B------:R-:W-:-:S03]  /*02e0*/  IMAD.WIDE.U32 R18, R19, 0x4, R14 ;  /* 0x0000000413127825 */ /* 0x000fc600078e000e */
[----:B------:R-:W5:Y:S01]  /*02f0*/  LDG.E R9, desc[UR6][R8.64] ;  /* 0x0000000608097981 */ /* 0x000f62000c1e1900 */
[----:B0-----:R-:W2:Y:S01]  /*0300*/  LDC.64 R12, c[0x0][0x3b0] ;  /* 0x0000ec00ff0c7b82 */ /* 0x001ea20000000a00 */
[----:B------:R-:W-:Y:S02]  /*0310*/  IMAD.WIDE.U32 R28, R27, 0x4, R16 ;  /* 0x000000041b1c7825 */ /* 0x000fe400078e0010 */
[----:B------:R-:W5:Y:S04]  /*0320*/  LDG.E R18, desc[UR6][R18.64] ;  /* 0x0000000612127981 */ /* 0x000f68000c1e1900 */
[----:B------:R-:W5:Y:S04]  /*0330*/  LDG.E R20, desc[UR6][R10.64] ;  /* 0x000000060a147981 */ /* 0x000f68000c1e1900 */
[----:B------:R-:W5:Y:S01]  /*0340*/  LDG.E R29, desc[UR6][R28.64] ;  /* 0x000000061c1d7981 */ /* 0x000f62000c1e1900 */
[----:B--2---:R-:W-:-:S03]  /*0350*/  IMAD.WIDE.U32 R24, R21, 0x4, R12 ;  /* 0x0000000415187825 */ /* 0x004fc600078e000c */
[----:B------:R-:W2:Y:S01]  /*0360*/  LDG.E R21, desc[UR6][R10.64+0x8] ;  /* 0x000008060a157981 */ /* 0x000ea2000c1e1900 */
[----:B---3--:R-:W-:-:S03]  /*0370*/  IMAD.WIDE.U32 R22, R23, 0x4, R12 ;  /* 0x0000000417167825 */ /* 0x008fc600078e000c */
[----:B------:R-:W5:Y:S04]  /*0380*/  LDG.E R8, desc[UR6][R24.64] ;  /* 0x0000000618087981 */ /* 0x000f68000c1e1900 */
[----:B------:R-:W3:Y:S04]  /*0390*/  LDG.E R23, desc[UR6][R22.64] ;  /* 0x0000000616177981 */ /* 0x000ee8000c1e1900 */
[----:B------:R-:W2:Y:S01]  /*03a0*/  LDG.E R25, desc[UR6][R10.64+-0x4] ;  /* 0xfffffc060a197981 */ /* 0x000ea2000c1e1900 */
[----:B----4-:R-:W-:Y:S01]  /*03b0*/  IADD3 R7, PT, PT, R0, R7, RZ ;  /* 0x0000000700077210 */ /* 0x010fe20007ffe0ff */
[----:B-----5:R-:W-:Y:S01]  /*03c0*/  FFMA R6, R9, R8, R6 ;  /* 0x0000000809067223 */ /* 0x020fe20000000006 */
[----:B------:R-:W-:-:S04]  /*03d0*/  IMAD.WIDE.U32 R8, R27, 0x4, R14 ;  /* 0x000000041b087825 */ /* 0x000fc800078e000e */
[----:B---3--:R-:W-:Y:S01]  /*03e0*/  FFMA R6, R18, R23, R6 ;  /* 0x0000001712067223 */ /* 0x008fe20000000006 */
[----:B------:R0:W3:Y:S01]  /*03f0*/  LDG.E R27, desc[UR6][R8.64] ;  /* 0x00000006081b7981 */ /* 0x0000e2000c1e1900 */
[----:B--2---:R-:W-:Y:S01]  /*0400*/  IADD3 R19, PT, PT, R0, R25, RZ ;  /* 0x0000001900137210 */ /* 0x004fe20007ffe0ff */
[----:B------:R-:W-:-:S04]  /*0410*/  IMAD.WIDE.U32 R24, R29, 0x4, R12 ;  /* 0x000000041d187825 */ /* 0x000fc800078e000c */
[C---:B------:R-:W-:Y:S02]  /*0420*/  IMAD.WIDE.U32 R28, R19.reuse, 0x4, R14 ;  /* 0x00000004131c7825 */ /* 0x040fe400078e000e */
[----:B------:R-:W3:Y:S02]  /*0430*/  LDG.E R24, desc[UR6][R24.64] ;  /* 0x0000000618187981 */ /* 0x000ee4000c1e1900 */
[----:B------:R-:W-:Y:S01]  /*0440*/  IMAD.WIDE.U32 R22, R19, 0x4, R16 ;  /* 0x0000000413167825 */ /* 0x000fe200078e0010 */
[----:B------:R-:W-:Y:S02]  /*0450*/  IADD3 R19, PT, PT, R0, R20, RZ ;  /* 0x0000001400137210 */ /* 0x000fe40007ffe0ff */
[----:B------:R1:W2:Y:S03]  /*0460*/  LDG.E R20, desc[UR6][R28.64] ;  /* 0x000000061c147981 */ /* 0x0002a6000c1e1900 */
[C---:B0-----:R-:W-:Y:S01]  /*0470*/  IMAD.WIDE.U32 R8, R19.reuse, 0x4, R14 ;  /* 0x0000000413087825 */ /* 0x041fe200078e000e */
[----:B------:R0:W4:Y:S03]  /*0480*/  LDG.E R23, desc[UR6][R22.64] ;  /* 0x0000000616177981 */ /* 0x000126000c1e1900 */
[----:B------:R-:W-:-:S02]  /*0490*/  IMAD.WIDE.U32 R18, R19, 0x4, R16 ;  /* 0x0000000413127825 */ /* 0x000fc400078e0010 */
[----:B------:R-:W5:Y:S02]  /*04a0*/  LDG.E R9, desc[UR6][R8.64] ;  /* 0x0000000608097981 */ /* 0x000f64000c1e1900 */
[----:B-1----:R-:W-:Y:S02]  /*04b0*/  IMAD.WIDE.U32 R28, R7, 0x4, R14 ;  /* 0x00000004071c7825 */ /* 0x002fe400078e000e */
[----:B------:R1:W3:Y:S01]  /*04c0*/  LDG.E R25, desc[UR6][R18.64] ;  /* 0x0000000612197981 */ /* 0x0002e2000c1e1900 */
[----:B0-----:R-:W-:-:S03]  /*04d0*/  IADD3 R22, PT, PT, R0, R21, RZ ;  /* 0x0000001500167210 */ /* 0x001fc60007ffe0ff */
[----:B------:R0:W5:Y:S01]  /*04e0*/  LDG.E R8, desc[UR6][R28.64] ;  /* 0x000000061c087981 */ /* 0x000162000c1e1900 */
[----:B-1----:R-:W-:-:S05]  /*04f0*/  IMAD.WIDE.U32 R18, R7, 0x4, R16 ;  /* 0x0000000407127825 */ /* 0x002fca00078e0010 */
[----:B------:R1:W2:Y:S01]  /*0500*/  LDG.E R21, desc[UR6][R18.64] ;  /* 0x0000000612157981 */ /* 0x0002a2000c1e1900 */
[----:B0-----:R-:W-:-:S05]  /*0510*/  IMAD.WIDE.U32 R28, R22, 0x4, R14 ;  /* 0x00000004161c7825 */ /* 0x001fca00078e000e */
[----:B------:R0:W5:Y:S01]  /*0520*/  LDG.E R7, desc[UR6][R28.64] ;  /* 0x000000061c077981 */ /* 0x000162000c1e1900 */
[----:B-1----:R-:W-:Y:S01]  /*0530*/  IMAD.WIDE.U32 R18, R22, 0x4, R16 ;  /* 0x0000000416127825 */ /* 0x002fe200078e0010 */
[----:B0-----:R-:W-:-:S05]  /*0540*/  IADD3 R29, PT, PT, R0, R26, RZ ;  /* 0x0000001a001d7210 */ /* 0x001fca0007ffe0ff */
[----:B------:R-:W5:Y:S01]  /*0550*/  LDG.E R19, desc[UR6][R18.64] ;  /* 0x0000000612137981 */ /* 0x000f62000c1e1900 */
[----:B------:R-:W-:-:S05]  /*0560*/  IMAD.WIDE.U32 R16, R29, 0x4, R16 ;  /* 0x000000041d107825 */ /* 0x000fca00078e0010 */
[----:B------:R3:W5:Y:S01]  /*0570*/  LDG.E R26, desc[UR6][R16.64] ;  /* 0x00000006101a7981 */ /* 0x000762000c1e1900 */
[----:B------:R-:W-:-:S06]  /*0580*/  IMAD.WIDE.U32 R14, R29, 0x4, R14 ;  /* 0x000000041d0e7825 */ /* 0x000fcc00078e000e */
[----:B------:R-:W5:Y:S01]  /*0590*/  LDG.E R14, desc[UR6][R14.64] ;  /* 0x000000060e0e7981 */ /* 0x000f62000c1e1900 */
[----:B----4-:R-:W-:-:S05]  /*05a0*/  IMAD.WIDE.U32 R22, R23, 0x4, R12 ;  /* 0x0000000417167825 */ /* 0x010fca00078e000c */
[----:B------:R2:W4:Y:S01]  /*05b0*/  LDG.E R18, desc[UR6][R22.64] ;  /* 0x0000000616127981 */ /* 0x000522000c1e1900 */
[----:B---3--:R-:W-:-:S04]  /*05c0*/  IMAD.WIDE.U32 R16, R25, 0x4, R12 ;  /* 0x0000000419107825 */ /* 0x008fc800078e000c */
[--C-:B--2---:R-:W-:Y:S02]  /*05d0*/  IMAD.WIDE.U32 R22, R21, 0x4, R12.reuse ;  /* 0x0000000415167825 */ /* 0x104fe400078e000c */
[----:B------:R5:W2:Y:S04]  /*05e0*/  LDG.E R21, desc[UR6][R16.64] ;  /* 0x0000000610157981 */ /* 0x000aa8000c1e1900 */
[----:B------:R-:W3:Y:S01]  /*05f0*/  LDG.E R25, desc[UR6][R22.64] ;  /* 0x0000000616197981 */ /* 0x000ee2000c1e1900 */
[----:B-----5:R-:W-:-:S05]  /*0600*/  IMAD.WIDE.U32 R16, R19, 0x4, R12 ;  /* 0x0000000413107825 */ /* 0x020fca00078e000c */
[----:B------:R-:W5:Y:S01]  /*0610*/  LDG.E R19, desc[UR6][R16.64] ;  /* 0x0000000610137981 */ /* 0x000f62000c1e1900 */
[----:B------:R-:W-:-:S06]  /*0620*/  IMAD.WIDE.U32 R12, R26, 0x4, R12 ;  /* 0x000000041a0c7825 */ /* 0x000fcc00078e000c */
[----:B------:R-:W5:Y:S01]  /*0630*/  LDG.E R12, desc[UR6][R12.64] ;  /* 0x000000060c0c7981 */ /* 0x000f62000c1e1900 */
[----:B------:R-:W-:Y:S01]  /*0640*/  FFMA R27, R27, R24, R6 ;  /* 0x000000181b1b7223 */ /* 0x000fe20000000006 */
[----:B------:R-:W-:-:S04]  /*0650*/  IADD3 R5, PT, PT, R5, 0x8, RZ ;  /* 0x0000000805057810 */ /* 0x000fc80007ffe0ff */
[----:B------:R-:W-:Y:S02]  /*0660*/  ISETP.NE.AND P1, PT, R5, RZ, PT ;  /* 0x000000ff0500720c */ /* 0x000fe40003f25270 */
[----:B------:R-:W-:-:S04]  /*0670*/  IADD3 R10, P2, PT, R10, 0x20, RZ ;  /* 0x000000200a0a7810 */ /* 0x000fc80007f5e0ff */
[----:B------:R-:W-:Y:S01]  /*0680*/  IADD3.X R11, PT, PT, RZ, R11, RZ, P2, !PT ;  /* 0x0000000bff0b7210 */ /* 0x000fe200017fe4ff */
[----:B----4-:R-:W-:-:S04]  /*0690*/  FFMA R18, R20, R18, R27 ;  /* 0x0000001214127223 */ /* 0x010fc8000000001b */
[----:B--2---:R-:W-:-:S04]  /*06a0*/  FFMA R9, R9, R21, R18 ;  /* 0x0000001509097223 */ /* 0x004fc80000000012 */
[----:B---3--:R-:W-:-:S04]  /*06b0*/  FFMA R8, R8, R25, R9 ;  /* 0x0000001908087223 */ /* 0x008fc80000000009 */
[----:B-----5:R-:W-:-:S04]  /*06c0*/  FFMA R7, R7, R19, R8 ;  /* 0x0000001307077223 */ /* 0x020fc80000000008 */
[----:B------:R-:W-:Y:S01]  /*06d0*/  FFMA R6, R14, R12, R7 ;  /* 0x0000000c0e067223 */ /* 0x000fe20000000007 */
[----:B------:R-:W-:Y:S06]  /*06e0*/  @P1 BRA `(.L_x_4) ;  /* 0xfffffff800c01947 */ /* 0x000fec000383ffff */
.L_x_3:
[----:B------:R-:W-:Y:S05]  /*06f0*/  BSYNC.RECONVERGENT B1 ;  /* 0x0000000000017941 */ /* 0x000fea0003800200 */
.L_x_2:
[----:B------:R-:W-:Y:S05]  /*0700*/  @!P0 BRA `(.L_x_1) ;  /* 0x0000000400788947 */ /* 0x000fea0003800000 */
[----:B------:R-:W-:Y:S01]  /*0710*/  ISETP.GE.U32.AND P0, PT, R3, 0x4, PT ;  /* 0x000000040300780c */ /* 0x000fe20003f06070 */
[----:B------:R-:W-:Y:S01]  /*0720*/  BSSY.RECONVERGENT B1, `(.L_x_5) ;  /* 0x000002e000017945 */ /* 0x000fe20003800200 */
[----:B------:R-:W-:-:S04]  /*0730*/  LOP3.LUT R7, R2, 0x3, RZ, 0xc0, !PT ;  /* 0x0000000302077812 */ /* 0x000fc800078ec0ff */
[----:B------:R-:W-:-:S07]  /*0740*/  ISETP.NE.AND P1, PT, R7, RZ, PT ;  /* 0x000000ff0700720c */ /* 0x000fce0003f25270 */
[----:B------:R-:W-:Y:S06]  /*0750*/  @!P0 BRA `(.L_x_6) ;  /* 0x0000000000a88947 */ /* 0x000fec0003800000 */
[----:B------:R-:W0:Y:S08]  /*0760*/  LDC.64 R10, c[0x0][0x398] ;  /* 0x0000e600ff0a7b82 */ /* 0x000e300000000a00 */
[----:B------:R-:W1:Y:S01]  /*0770*/  LDC.64 R8, c[0x0][0x3a0] ;  /* 0x0000e800ff087b82 */ /* 0x000e620000000a00 */
[----:B0-----:R-:W-:-:S05]  /*0780*/  IMAD.WIDE.U32 R10, R4, 0x4, R10 ;  /* 0x00000004040a7825 */ /* 0x001fca00078e000a */
[----:B------:R-:W2:Y:S04]  /*0790*/  LDG.E R19, desc[UR6][R10.64] ;  /* 0x000000060a137981 */ /* 0x000ea8000c1e1900 */
[----:B------:R-:W3:Y:S04]  /*07a0*/  LDG.E R15, desc[UR6][R10.64+0x4] ;  /* 0x000004060a0f7981 */ /* 0x000ee8000c1e1900 */
[----:B------:R-:W4:Y:S04]  /*07b0*/  LDG.E R21, desc[UR6][R10.64+0x8] ;  /* 0x000008060a157981 */ /* 0x000f28000c1e1900 */
[----:B------:R0:W5:Y:S02]  /*07c0*/  LDG.E R3, desc[UR6][R10.64+0xc] ;  /* 0x00000c060a037981 */ /* 0x000164000c1e1900 */
[----:B0-----:R-:W0:Y:S01]  /*07d0*/  LDC.64 R10, c[0x0][0x3b0] ;  /* 0x0000ec00ff0a7b82 */ /* 0x001e220000000a00 */
[----:B--2---:R-:W-:-:S02]  /*07e0*/  IADD3 R19, PT, PT, R0, R19, RZ ;  /* 0x0000001300137210 */ /* 0x004fc40007ffe0ff */
[----:B---3--:R-:W-:-:S03]  /*07f0*/  IADD3 R15, PT, PT, R0, R15, RZ ;  /* 0x0000000f000f7210 */ /* 0x008fc60007ffe0ff */
[----:B-1----:R-:W-:Y:S01]  /*0800*/  IMAD.WIDE.U32 R12, R19, 0x4, R8 ;  /* 0x00000004130c7825 */ /* 0x002fe200078e0008 */
[----:B----4-:R-:W-:-:S03]  /*0810*/  IADD3 R21, PT, PT, R0, R21, RZ ;  /* 0x0000001500157210 */ /* 0x010fc60007ffe0ff */
[--C-:B------:R-:W-:Y:S02]  /*0820*/  IMAD.WIDE.U32 R16, R15, 0x4, R8.reuse ;  /* 0x000000040f107825 */ /* 0x100fe400078e0008 */
[----:B------:R-:W0:Y:S01]  /*0830*/  LDG.E R13, desc[UR6][R12.64] ;  /* 0x000000060c0d7981 */ /* 0x000e22000c1e1900 */
[----:B-----5:R-:W-:Y:S01]  /*0840*/  IADD3 R3, PT, PT, R0, R3, RZ ;  /* 0x0000000300037210 */ /* 0x020fe20007ffe0ff */
[--C-:B------:R-:W-:Y:S02]  /*0850*/  IMAD.WIDE.U32 R22, R21, 0x4, R8.reuse ;  /* 0x0000000415167825 */ /* 0x100fe400078e0008 */
[----:B------:R-:W2:Y:S02]  /*0860*/  LDG.E R17, desc[UR6][R16.64] ;  /* 0x0000000610117981 */ /* 0x000ea4000c1e1900 */
[----:B------:R-:W-:Y:S02]  /*0870*/  IMAD.WIDE.U32 R24, R3, 0x4, R8 ;  /* 0x0000000403187825 */ /* 0x000fe400078e0008 */
[----:B------:R-:W3:Y:S01]  /*0880*/  LDG.E R23, desc[UR6][R22.64] ;  /* 0x0000000616177981 */ /* 0x000ee2000c1e1900 */
[----:B------:R-:W1:Y:S03]  /*0890*/  LDC.64 R8, c[0x0][0x3a8] ;  /* 0x0000ea00ff087b82 */ /* 0x000e660000000a00 */
[----:B------:R-:W4:Y:S01]  /*08a0*/  LDG.E R5, desc[UR6][R24.64] ;  /* 0x0000000618057981 */ /* 0x000f22000c1e1900 */
[----:B-1----:R-:W-:-:S04]  /*08b0*/  IMAD.WIDE.U32 R18, R19, 0x4, R8 ;  /* 0x0000000413127825 */ /* 0x002fc800078e0008 */
[--C-:B------:R-:W-:Y:S02]  /*08c0*/  IMAD.WIDE.U32 R14, R15, 0x4, R8.reuse ;  /* 0x000000040f0e7825 */ /* 0x100fe400078e0008 */
[----:B------:R-:W5:Y:S02]  /*08d0*/  LDG.E R19, desc[UR6][R18.64] ;  /* 0x0000000612137981 */ /* 0x000f64000c1e1900 */
[--C-:B------:R-:W-:Y:S02]  /*08e0*/  IMAD.WIDE.U32 R20, R21, 0x4, R8.reuse ;  /* 0x0000000415147825 */ /* 0x100fe400078e0008 */
[----:B------:R-:W5:Y:S02]  /*08f0*/  LDG.E R14, desc[UR6][R14.64] ;  /* 0x000000060e0e7981 */ /* 0x000f64000c1e1900 */
[----:B------:R-:W-:Y:S02]  /*0900*/  IMAD.WIDE.U32 R8, R3, 0x4, R8 ;  /* 0x0000000403087825 */ /* 0x000fe400078e0008 */
[----:B------:R-:W5:Y:S04]  /*0910*/  LDG.E R20, desc[UR6][R20.64] ;  /* 0x0000000614147981 */ /* 0x000f68000c1e1900 */
[----:B------:R-:W5:Y:S01]  /*0920*/  LDG.E R8, desc[UR6][R8.64] ;  /* 0x0000000608087981 */ /* 0x000f62000c1e1900 */
[----:B0-----:R-:W-:-:S04]  /*0930*/  IMAD.WIDE.U32 R12, R13, 0x4, R10 ;  /* 0x000000040d0c7825 */ /* 0x001fc800078e000a */
[--C-:B--2---:R-:W-:Y:S02]  /*0940*/  IMAD.WIDE.U32 R16, R17, 0x4, R10.reuse ;  /* 0x0000000411107825 */ /* 0x104fe400078e000a */
[----:B------:R-:W5:Y:S02]  /*0950*/  LDG.E R12, desc[UR6][R12.64] ;  /* 0x000000060c0c7981 */ /* 0x000f64000c1e1900 */
[--C-:B---3--:R-:W-:Y:S02]  /*0960*/  IMAD.WIDE.U32 R22, R23, 0x4, R10.reuse ;  /* 0x0000000417167825 */ /* 0x108fe400078e000a */
[----:B------:R-:W2:Y:S02]  /*0970*/  LDG.E R16, desc[UR6][R16.64] ;  /* 0x0000000610107981 */ /* 0x000ea4000c1e1900 */
[----:B----4-:R-:W-:Y:S02]  /*0980*/  IMAD.WIDE.U32 R10, R5, 0x4, R10 ;  /* 0x00000004050a7825 */ /* 0x010fe400078e000a */
[----:B------:R-:W3:Y:S04]  /*0990*/  LDG.E R22, desc[UR6][R22.64] ;  /* 0x0000000616167981 */ /* 0x000ee8000c1e1900 */
[----:B------:R-:W4:Y:S01]  /*09a0*/  LDG.E R10, desc[UR6][R10.64] ;  /* 0x000000060a0a7981 */ /* 0x000f22000c1e1900 */
[----:B------:R-:W-:Y:S01]  /*09b0*/  IADD3 R4, PT, PT, R4, 0x4, RZ ;  /* 0x0000000404047810 */ /* 0x000fe20007ffe0ff */
[----:B-----5:R-:W-:-:S04]  /*09c0*/  FFMA R19, R19, R12, R6 ;  /* 0x0000000c13137223 */ /* 0x020fc80000000006 */
[----:B--2---:R-:W-:-:S04]  /*09d0*/  FFMA R19, R14, R16, R19 ;  /* 0x000000100e137223 */ /* 0x004fc80000000013 */
[----:B---3--:R-:W-:-:S04]  /*09e0*/  FFMA R19, R20, R22, R19 ;  /* 0x0000001614137223 */ /* 0x008fc80000000013 */
[----:B----4-:R-:W-:-:S07]  /*09f0*/  FFMA R6, R8, R10, R19 ;  /* 0x0000000a08067223 */ /* 0x010fce0000000013 */
.L_x_6:
[----:B------:R-:W-:Y:S05]  /*0a00*/  BSYNC.RECONVERGENT B1 ;  /* 0x0000000000017941 */ /* 0x000fea0003800200 */
.L_x_5:
[----:B------:R-:W-:Y:S05]  /*0a10*/  @!P1 BRA `(.L_x_1) ;  /* 0x0000000000b49947 */ /* 0x000fea0003800000 */
[----:B------:R-:W-:Y:S01]  /*0a20*/  ISETP.NE.AND P0, PT, R7, 0x1, PT ;  /* 0x000000010700780c */ /* 0x000fe20003f05270 */
[----:B------:R-:W-:Y:S01]  /*0a30*/  BSSY.RECONVERGENT B1, `(.L_x_7) ;  /* 0x000001c000017945 */ /* 0x000fe20003800200 */
[----:B------:R-:W-:-:S04]  /*0a40*/  LOP3.LUT R2, R2, 0x1, RZ, 0xc0, !PT ;  /* 0x0000000102027812 */ /* 0x000fc800078ec0ff */
[----:B------:R-:W-:-:S07]  /*0a50*/  ISETP.NE.U32.AND P1, PT, R2, 0x1, PT ;  /* 0x000000010200780c */ /* 0x000fce0003f25070 */
[----:B------:R-:W-:Y:S06]  /*0a60*/  @!P0 BRA `(.L_x_8) ;  /* 0x0000000000608947 */ /* 0x000fec0003800000 */
[----:B------:R-:W0:Y:S08]  /*0a70*/  LDC.64 R2, c[0x0][0x398] ;  /* 0x0000e600ff027b82 */ /* 0x000e300000000a00 */
[----:B------:R-:W1:Y:S08]  /*0a80*/  LDC.64 R8, c[0x0][0x3a0] ;  /* 0x0000e800ff087b82 */ /* 0x000e700000000a00 */
[----:B------:R-:W2:Y:S01]  /*0a90*/  LDC.64 R14, c[0x0][0x3b0] ;  /* 0x0000ec00ff0e7b82 */ /* 0x000ea20000000a00 */
[----:B0-----:R-:W-:-:S05]  /*0aa0*/  IMAD.WIDE.U32 R2, R4, 0x4, R2 ;  /* 0x0000000404027825 */ /* 0x001fca00078e0002 */
[----:B------:R-:W3:Y:S04]  /*0ab0*/  LDG.E R5, desc[UR6][R2.64] ;  /* 0x0000000602057981 */ /* 0x000ee8000c1e1900 */
[----:B------:R-:W4:Y:S01]  /*0ac0*/  LDG.E R7, desc[UR6][R2.64+0x4] ;  /* 0x0000040602077981 */ /* 0x000f22000c1e1900 */
[C---:B---3--:R-:W-:Y:S02]  /*0ad0*/  IADD3 R5, PT, PT, R0.reuse, R5, RZ ;  /* 0x0000000500057210 */ /* 0x048fe40007ffe0ff */
[----:B----4-:R-:W-:-:S03]  /*0ae0*/  IADD3 R7, PT, PT, R0, R7, RZ ;  /* 0x0000000700077210 */ /* 0x010fc60007ffe0ff */
[----:B-1----:R-:W-:-:S04]  /*0af0*/  IMAD.WIDE.U32 R12, R5, 0x4, R8 ;  /* 0x00000004050c7825 */ /* 0x002fc800078e0008 */
[----:B------:R-:W-:Y:S02]  /*0b00*/  IMAD.WIDE.U32 R16, R7, 0x4, R8 ;  /* 0x0000000407107825 */ /* 0x000fe400078e0008 */
[----:B------:R-:W2:Y:S01]  /*0b10*/  LDG.E R13, desc[UR6][R12.64] ;  /* 0x000000060c0d7981 */ /* 0x000ea2000c1e1900 */
[----:B------:R-:W0:Y:S03]  /*0b20*/  LDC.64 R8, c[0x0][0x3a8] ;  /* 0x0000ea00ff087b82 */ /* 0x000e260000000a00 */
[----:B------:R-:W3:Y:S01]  /*0b30*/  LDG.E R17, desc[UR6][R16.64] ;  /* 0x0000000610117981 */ /* 0x000ee2000c1e1900 */
[----:B0-----:R-:W-:-:S04]  /*0b40*/  IMAD.WIDE.U32 R10, R5, 0x4, R8 ;  /* 0x00000004050a7825 */ /* 0x001fc800078e0008 */
[----:B------:R-:W-:Y:S02]  /*0b50*/  IMAD.WIDE.U32 R8, R7, 0x4, R8 ;  /* 0x0000000407087825 */ /* 0x000fe400078e0008 */
[----:B------:R-:W4:Y:S04]  /*0b60*/  LDG.E R11, desc[UR6][R10.64] ;  /* 0x000000060a0b7981 */ /* 0x000f28000c1e1900 */
[----:B------:R-:W5:Y:S01]  /*0b70*/  LDG.E R9, desc[UR6][R8.64] ;  /* 0x0000000608097981 */ /* 0x000f62000c1e1900 */
[----:B--2---:R-:W-:-:S04]  /*0b80*/  IMAD.WIDE.U32 R2, R13, 0x4, R14 ;  /* 0x000000040d027825 */ /* 0x004fc800078e000e */
[----:B---3--:R-:W-:Y:S02]  /*0b90*/  IMAD.WIDE.U32 R14, R17, 0x4, R14 ;  /* 0x00000004110e7825 */ /* 0x008fe400078e000e */
[----:B------:R-:W4:Y:S04]  /*0ba0*/  LDG.E R2, desc[UR6][R2.64] ;  /* 0x0000000602027981 */ /* 0x000f28000c1e1900 */
[----:B------:R-:W5:Y:S01]  /*0bb0*/  LDG.E R14, desc[UR6][R14.64] ;  /* 0x000000060e0e7981 */ /* 0x000f62000c1e1900 */
[----:B------:R-:W-:Y:S01]  /*0bc0*/  IADD3 R4, PT, PT, R4, 0x2, RZ ;  /* 0x0000000204047810 */ /* 0x000fe20007ffe0ff */
[----:B----4-:R-:W-:-:S04]  /*0bd0*/  FFMA R6, R11, R2, R6 ;  /* 0x000000020b067223 */ /* 0x010fc80000000006 */
[----:B-----5:R-:W-:-:S07]  /*0be0*/  FFMA R6, R9, R14, R6 ;  /* 0x0000000e09067223 */ /* 0x020fce0000000006 */
.L_x_8:
[----:B------:R-:W-:Y:S05]  /*0bf0*/  BSYNC.RECONVERGENT B1 ;  /* 0x0000000000017941 */ /* 0x000fea0003800200 */
.L_x_7:
[----:B------:R-:W-:Y:S05]  /*0c00*/  @P1 BRA `(.L_x_1) ;  /* 0x0000000000381947 */ /* 0x000fea0003800000 */
[----:B------:R-:W0:Y:S08]  /*0c10*/  LDC.64 R2, c[0x0][0x398] ;  /* 0x0000e600ff027b82 */ /* 0x000e300000000a00 */
[----:B------:R-:W1:Y:S08]  /*0c20*/  LDC.64 R8, c[0x0][0x3a0] ;  /* 0x0000e800ff087b82 */ /* 0x000e700000000a00 */
[----:B------:R-:W2:Y:S01]  /*0c30*/  LDC.64 R10, c[0x0][0x3b0] ;  /* 0x0000ec00ff0a7b82 */ /* 0x000ea20000000a00 */
[----:B0-----:R-:W-:-:S07]  /*0c40*/  IMAD.WIDE.U32 R4, R4, 0x4, R2 ;  /* 0x0000000404047825 */ /* 0x001fce00078e0002 */
[----:B------:R-:W0:Y:S01]  /*0c50*/  LDC.64 R2, c[0x0][0x3a8] ;  /* 0x0000ea00ff027b82 */ /* 0x000e220000000a00 */
[----:B------:R-:W3:Y:S02]  /*0c60*/  LDG.E R5, desc[UR6][R4.64] ;  /* 0x0000000604057981 */ /* 0x000ee4000c1e1900 */
[----:B---3--:R-:W-:-:S05]  /*0c70*/  IADD3 R7, PT, PT, R0, R5, RZ ;  /* 0x0000000500077210 */ /* 0x008fca0007ffe0ff */
[----:B-1----:R-:W-:-:S06]  /*0c80*/  IMAD.WIDE.U32 R8, R7, 0x4, R8 ;  /* 0x0000000407087825 */ /* 0x002fcc00078e0008 */
[----:B------:R-:W2:Y:S01]  /*0c90*/  LDG.E R9, desc[UR6][R8.64] ;  /* 0x0000000608097981 */ /* 0x000ea2000c1e1900 */
[----:B0-----:R-:W-:-:S06]  /*0ca0*/  IMAD.WIDE.U32 R2, R7, 0x4, R2 ;  /* 0x0000000407027825 */ /* 0x001fcc00078e0002 */
[----:B------:R-:W3:Y:S01]  /*0cb0*/  LDG.E R3, desc[UR6][R2.64] ;  /* 0x0000000602037981 */ /* 0x000ee2000c1e1900 */
[----:B--2---:R-:W-:-:S06]  /*0cc0*/  IMAD.WIDE.U32 R10, R9, 0x4, R10 ;  /* 0x00000004090a7825 */ /* 0x004fcc00078e000a */
[----:B------:R-:W3:Y:S02]  /*0cd0*/  LDG.E R10, desc[UR6][R10.64] ;  /* 0x000000060a0a7981 */ /* 0x000ee4000c1e1900 */
[----:B---3--:R-:W-:-:S07]  /*0ce0*/  FFMA R6, R3, R10, R6 ;  /* 0x0000000a03067223 */ /* 0x008fce0000000006 */
.L_x_1:
[----:B------:R-:W-:Y:S05]  /*0cf0*/  BSYNC.RECONVERGENT B0 ;  /* 0x0000000000007941 */ /* 0x000fea0003800200 */
.L_x_0:
[----:B------:R-:W0:Y:S08]  /*0d00*/  LDC.64 R2, c[0x0][0x388] ;  /* 0x0000e200ff027b82 */ /* 0x000e300000000a00 */
[----:B------:R-:W1:Y:S01]  /*0d10*/  LDC.64 R4, c[0x0][0x3b8] ;  /* 0x0000ee00ff047b82 */ /* 0x000e620000000a00 */
[----:B0-----:R-:W-:-:S06]  /*0d20*/  IMAD.WIDE R2, R0, 0x4, R2 ;  /* 0x0000000400027825 */ /* 0x001fcc00078e0202 */
[----:B------:R-:W1:Y:S02]  /*0d30*/  LDG.E R3, desc[UR6][R2.64] ;  /* 0x0000000602037981 */ /* 0x000e64000c1e1900 */
[----:B-1----:R-:W-:-:S05]  /*0d40*/  IMAD.WIDE.U32 R4, R3, 0x4, R4 ;  /* 0x0000000403047825 */ /* 0x002fca00078e0004 */
[----:B------:R-:W-:Y:S01]  /*0d50*/  STG.E desc[UR6][R4.64], R6 ;  /* 0x0000000604007986 */ /* 0x000fe2000c101906 */
[----:B------:R-:W-:Y:S05]  /*0d60*/  EXIT ;  /* 0x000000000000794d */ /* 0x000fea0003800000 */
.L_x_9:
[----:B------:R-:W-:-:S00]  /*0d70*/  BRA `(.L_x_9) ;  /* 0xfffffffc00fc7947 */ /* 0x000fc0000383ffff */
[----:B------:R-:W-:-:S00]  /*0d80*/  NOP ;  /* 0x0000000000007918 */ /* 0x000fc00000000000 */
[----:B------:R-:W-:-:S00]  /*0d90*/  NOP ;  /* 0x0000000000007918 */ /* 0x000fc00000000000 */
[----:B------:R-:W-:-:S00]  /*0da0*/  NOP ;  /* 0x0000000000007918 */ /* 0x000fc00000000000 */
[----:B------:R-:W-:-:S00]  /*0db0*/  NOP ;  /* 0x0000000000007918 */ /* 0x000fc00000000000 */
[----:B------:R-:W-:-:S00]  /*0dc0*/  NOP ;  /* 0x0000000000007918 */ /* 0x000fc00000000000 */
[----:B------:R-:W-:-:S00]  /*0dd0*/  NOP ;  /* 0x0000000000007918 */ /* 0x000fc00000000000 */
[----:B------:R-:W-:-:S00]  /*0de0*/  NOP ;  /* 0x0000000000007918 */ /* 0x000fc00000000000 */
[----:B------:R-:W-:-:S00]  /*0df0*/  NOP ;  /* 0x0000000000007918 */ /* 0x000fc00000000000 */
.L_x_21:


//--------------------- .text._Z15spmv_csr_kerneljPjS_PfS0_S0_ --------------------------
	.section	.text._Z15spmv_csr_kerneljPjS_PfS0_S0_,"ax",@progbits
	.align	128
        .global         _Z15spmv_csr_kerneljPjS_PfS0_S0_
        .type           _Z15spmv_csr_kerneljPjS_PfS0_S0_,@function
        .size           _Z15spmv_csr_kerneljPjS_PfS0_S0_,(.L_x_22 - _Z15spmv_csr_kerneljPjS_PfS0_S0_)
        .other          _Z15spmv_csr_kerneljPjS_PfS0_S0_,@"STO_CUDA_ENTRY STV_DEFAULT"
_Z15spmv_csr_kerneljPjS_PfS0_S0_:
.text._Z15spmv_csr_kerneljPjS_PfS0_S0_:
        /* <DEDUP_REMOVED lines=10> */
[----:B0-----:R-:W-:-:S05]  /*00a0*/  IMAD.WIDE R2, R0, 0x4, R2 ;  /* 0x0000000400027825 */ /* 0x001fca00078e0202 */
[----:B-1----:R-:W2:Y:S04]  /*00b0*/  LDG.E R4, desc[UR4][R2.64] ;  /* 0x0000000402047981 */ /* 0x002ea8000c1e1900 */
[----:B------:R-:W2:Y:S01]  /*00c0*/  LDG.E R8, desc[UR4][R2.64+0x4] ;  /* 0x0000040402087981 */ /* 0x000ea2000c1e1900 */
[----:B------:R-:W-:Y:S01]  /*00d0*/  BSSY.RECONVERGENT B0, `(.L_x_10) ;  /* 0x00000d4000007945 */ /* 0x000fe20003800200 */
[----:B------:R-:W-:Y:S01]  /*00e0*/  HFMA2 R6, -RZ, RZ, 0, 0 ;  /* 0x00000000ff067431 */ /* 0x000fe200000001ff */
[----:B--2---:R-:W-:-:S13]  /*00f0*/  ISETP.GE.AND P0, PT, R4, R8, PT ;  /* 0x000000080400720c */ /* 0x004fda0003f06270 */
[----:B------:R-:W-:Y:S05]  /*0100*/  @P0 BRA `(.L_x_11) ;  /* 0x0000000c00400947 */ /* 0x000fea0003800000 */
[----:B------:R-:W-:Y:S01]  /*0110*/  MOV R3, R4 ;  /* 0x0000000400037202 */ /* 0x000fe20000000f00 */
[----:B------:R-:W-:Y:S01]  /*0120*/  BSSY.RECONVERGENT B1, `(.L_x_12) ;  /* 0x0000068000017945 */ /* 0x000fe20003800200 */
[----:B------:R-:W-:Y:S02]  /*0130*/  MOV R6, RZ ;  /* 0x000000ff00067202 */ /* 0x000fe40000000f00 */
[CC--:B------:R-:W-:Y:S02]  /*0140*/  IADD3 R4, PT, PT, R8.reuse, -R3.reuse, RZ ;  /* 0x8000000308047210 */ /* 0x0c0fe40007ffe0ff */
[----:B------:R-:W-:Y:S02]  /*0150*/  IADD3 R8, PT, PT, -R8, R3, RZ ;  /* 0x0000000308087210 */ /* 0x000fe40007ffe1ff */
[----:B------:R-:W-:Y:S02]  /*0160*/  LOP3.LUT R5, R4, 0xf, RZ, 0xc0, !PT ;  /* 0x0000000f04057812 */ /* 0x000fe400078ec0ff */
[----:B------:R-:W-:-:S02]  /*0170*/  ISETP.GT.U32.AND P1, PT, R8, -0x10, PT ;  /* 0xfffffff00800780c */ /* 0x000fc40003f24070 */
[----:B------:R-:W-:-:S11]  /*0180*/  ISETP.NE.AND P0, PT, R5, RZ, PT ;  /* 0x000000ff0500720c */ /* 0x000fd60003f05270 */
[----:B------:R-:W-:Y:S05]  /*0190*/  @P1 BRA `(.L_x_13) ;  /* 0x0000000400801947 */ /* 0x000fea0003800000 */
[----:B------:R-:W0:Y:S01]  /*01a0*/  LDC.64 R12, c[0x0][0x390] ;  /* 0x0000e400ff0c7b82 */ /* 0x000e220000000a00 */
[----:B------:R-:W-:Y:S02]  /*01b0*/  LOP3.LUT R2, R4, 0xfffffff0, RZ, 0xc0, !PT ;  /* 0xfffffff004027812 */ /* 0x000fe400078ec0ff */
[----:B------:R-:W-:Y:S02]  /*01c0*/  MOV R6, RZ ;  /* 0x000000ff00067202 */ /* 0x000fe40000000f00 */
[----:B------:R-:W-:-:S03]  /*01d0*/  IADD3 R2, PT, PT, -R2, RZ, RZ ;  /* 0x000000ff02027210 */ /* 0x000fc60007ffe1ff */
[----:B------:R-:W1:Y:S01]  /*01e0*/  LDC.64 R14, c[0x0][0x398] ;  /* 0x0000e600ff0e7b82 */ /* 0x000e620000000a00 */
[----:B0-----:R-:W-:-:S04]  /*01f0*/  IADD3 R12, P2, PT, R12, 0x20, RZ ;  /* 0x000000200c0c7810 */ /* 0x001fc80007f5e0ff */
[----:B------:R-:W-:Y:S02]  /*0200*/  IADD3.X R13, PT, PT, RZ, R13, RZ, P2, !PT ;  /* 0x0000000dff0d7210 */ /* 0x000fe400017fe4ff */
[----:B-1----:R-:W-:-:S04]  /*0210*/  IADD3 R14, P1, PT, R14, 0x20, RZ ;  /* 0x000000200e0e7810 */ /* 0x002fc80007f3e0ff */
[----:B------:R-:W-:-:S09]  /*0220*/  IADD3.X R15, PT, PT, RZ, R15, RZ, P1, !PT ;  /* 0x0000000fff0f7210 */ /* 0x000fd20000ffe4ff */
.L_x_14:
[C---:B------:R-:W-:Y:S01]  /*0230*/  IMAD.WIDE R20, R3.reuse, 0x4, R12 ;  /* 0x0000000403147825 */ /* 0x040fe200078e020c */
[----:B------:R-:W0:Y:S04]  /*0240*/  LDC.64 R16, c[0x0][0x3a0] ;  /* 0x0000e800ff107b82 */ /* 0x000e280000000a00 */
[----:B------:R-:W0:Y:S04]  /*0250*/  LDG.E R11, desc[UR4][R20.64+-0x20] ;  /* 0xffffe004140b7981 */ /* 0x000e28000c1e1900 */
[----:B------:R-:W2:Y:S04]  /*0260*/  LDG.E R23, desc[UR4][R20.64+-0x1c] ;  /* 0xffffe40414177981 */ /* 0x000ea8000c1e1900 */
[----:B------:R-:W3:Y:S01]  /*0270*/  LDG.E R9, desc[UR4][R20.64+-0x18] ;  /* 0xffffe80414097981 */ /* 0x000ee2000c1e1900 */
[----:B------:R-:W-:-:S03]  /*0280*/  IMAD.WIDE R26, R3, 0x4, R14 ;  /* 0x00000004031a7825 */ /* 0x000fc600078e020e */
[----:B------:R-:W4:Y:S04]  /*0290*/  LDG.E R25, desc[UR4][R20.64+-0x14] ;  /* 0xffffec0414197981 */ /* 0x000f28000c1e1900 */
[----:B------:R-:W5:Y:S04]  /*02a0*/  LDG.E R19, desc[UR4][R26.64+-0x20] ;  /* 0xffffe0041a137981 */ /* 0x000f68000c1e1900 */
[----:B------:R-:W5:Y:S04]  /*02b0*/  LDG.E R18, desc[UR4][R26.64+-0x1c] ;  /* 0xffffe4041a127981 */ /* 0x000f68000c1e1900 */
[----:B------:R-:W5:Y:S01]  /*02c0*/  LDG.E R29, desc[UR4][R20.64+-0x10] ;  /* 0xfffff004141d7981 */ /* 0x000f62000c1e1900 */
[----:B0-----:R-:W-:-:S06]  /*02d0*/  IMAD.WIDE.U32 R10, R11, 0x4, R16 ;  /* 0x000000040b0a7825 */ /* 0x001fcc00078e0010 */
[----:B------:R-:W5:Y:S01]  /*02e0*/  LDG.E R10, desc[UR4][R10.64] ;  /* 0x000000040a0a7981 */ /* 0x000f62000c1e1900 */
[----:B--2---:R-:W-:-:S05]  /*02f0*/  IMAD.WIDE.U32 R22, R23, 0x4, R16 ;  /* 0x0000000417167825 */ /* 0x004fca00078e0010 */
[----:B------:R-:W2:Y:S01]  /*0300*/  LDG.E R7, desc[UR4][R22.64] ;  /* 0x0000000416077981 */ /* 0x000ea2000c1e1900 */
[----:B---3--:R-:W-:-:S03]  /*0310*/  IMAD.WIDE.U32 R8, R9, 0x4, R16 ;  /* 0x0000000409087825 */ /* 0x008fc600078e0010 */
[----:B------:R-:W3:Y:S01]  /*0320*/  LDG.E R11, desc[UR4][R26.64+-0x18] ;  /* 0xffffe8041a0b7981 */ /* 0x000ee2000c1e1900 */
[----:B----4-:R-:W-:-:S03]  /*0330*/  IMAD.WIDE.U32 R24, R25, 0x4, R16 ;  /* 0x0000000419187825 */ /* 0x010fc600078e0010 */
[----:B------:R-:W3:Y:S04]  /*0340*/  LDG.E R8, desc[UR4][R8.64] ;  /* 0x0000000408087981 */ /* 0x000ee8000c1e1900 */
[----:B------:R-:W4:Y:S04]  /*0350*/  LDG.E R23, desc[UR4][R20.64+-0xc] ;  /* 0xfffff40414177981 */ /* 0x000f28000c1e1900 */
[----:B------:R-:W4:Y:S01]  /*0360*/  LDG.E R9, desc[UR4][R20.64+-0x8] ;  /* 0xfffff80414097981 */ /* 0x000f22000c1e1900 */
[----:B-----5:R-:W-:-:S03]  /*0370*/  FFMA R28, R19, R10, R6 ;  /* 0x0000000a131c7223 */ /* 0x020fc60000000006 */
[----:B------:R-:W5:Y:S04]  /*0380*/  LDG.E R6, desc[UR4][R24.64] ;  /* 0x0000000418067981 */ /* 0x000f68000c1e1900 */
[----:B------:R-:W5:Y:S01]  /*0390*/  LDG.E R19, desc[UR4][R26.64+-0x14] ;  /* 0xffffec041a137981 */ /* 0x000f62000c1e1900 */
[----:B--2---:R-:W-:Y:S01]  /*03a0*/  FFMA R22, R18, R7, R28 ;  /* 0x0000000712167223 */ /* 0x004fe2000000001c */
[----:B------:R-:W-:Y:S02]  /*03b0*/  IMAD.WIDE.U32 R28, R29, 0x4, R16 ;  /* 0x000000041d1c7825 */ /* 0x000fe400078e0010 */
[----:B------:R-:W2:Y:S04]  /*03c0*/  LDG.E R10, desc[UR4][R20.64+-0x4] ;  /* 0xfffffc04140a7981 */ /* 0x000ea8000c1e1900 */
[----:B------:R-:W2:Y:S04]  /*03d0*/  LDG.E R29, desc[UR4][R28.64] ;  /* 0x000000041c1d7981 */ /* 0x000ea8000c1e1900 */
[----:B------:R-:W2:Y:S04]  /*03e0*/  LDG.E R18, desc[UR4][R26.64+-0x10] ;  /* 0xfffff0041a127981 */ /* 0x000ea8000c1e1900 */
[----:B------:R-:W2:Y:S01]  /*03f0*/  LDG.E R7, desc[UR4][R20.64] ;  /* 0x0000000414077981 */ /* 0x000ea2000c1e1900 */
[----:B---3--:R-:W-:Y:S01]  /*0400*/  FFMA R8, R11, R8, R22 ;  /* 0x000000080b087223 */ /* 0x008fe20000000016 */
[----:B----4-:R-:W-:-:S02]  /*0410*/  IMAD.WIDE.U32 R22, R23, 0x4, R16 ;  /* 0x0000000417167825 */ /* 0x010fc400078e0010 */
[----:B------:R-:W3:Y:S04]  /*0420*/  LDG.E R11, desc[UR4][R20.64+0x4] ;  /* 0x00000404140b7981 */ /* 0x000ee8000c1e1900 */
[----:B------:R-:W4:Y:S04]  /*0430*/  LDG.E R23, desc[UR4][R22.64] ;  /* 0x0000000416177981 */ /* 0x000f28000c1e1900 */
[----:B------:R-:W4:Y:S04]  /*0440*/  LDG.E R25, desc[UR4][R26.64+-0xc] ;  /* 0xfffff4041a197981 */ /* 0x000f28000c1e1900 */
[----:B------:R-:W4:Y:S04]  /*0450*/  LDG.E R28, desc[UR4][R26.64+-0x8] ;  /* 0xfffff8041a1c7981 */ /* 0x000f28000c1e1900 */
[----:B------:R-:W4:Y:S04]  /*0460*/  LDG.E R22, desc[UR4][R20.64+0x8] ;  /* 0x0000080414167981 */ /* 0x000f28000c1e1900 */
[----:B------:R-:W4:Y:S01]  /*0470*/  LDG.E R24, desc[UR4][R26.64+0x4] ;  /* 0x000004041a187981 */ /* 0x000f22000c1e1900 */
[----:B-----5:R-:W-:Y:S01]  /*0480*/  FFMA R6, R19, R6, R8 ;  /* 0x0000000613067223 */ /* 0x020fe20000000008 */
[----:B------:R-:W-:-:S05]  /*0490*/  IMAD.WIDE.U32 R8, R9, 0x4, R16 ;  /* 0x0000000409087825 */ /* 0x000fca00078e0010 */
[----:B------:R0:W5:Y:S01]  /*04a0*/  LDG.E R19, desc[UR4][R8.64] ;  /* 0x0000000408137981 */ /* 0x000162000c1e1900 */
[----:B--2---:R-:W-:-:S03]  /*04b0*/  FFMA R18, R18, R29, R6 ;  /* 0x0000001d12127223 */ /* 0x004fc60000000006 */
[----:B------:R-:W2:Y:S01]  /*04c0*/  LDG.E R29, desc[UR4][R20.64+0x1c] ;  /* 0x00001c04141d7981 */ /* 0x000ea2000c1e1900 */
[----:B0-----:R-:W-:-:S04]  /*04d0*/  IMAD.WIDE.U32 R8, R10, 0x4, R16 ;  /* 0x000000040a087825 */ /* 0x001fc800078e0010 */
[--C-:B------:R-:W-:Y:S02]  /*04e0*/  IMAD.WIDE.U32 R6, R7, 0x4, R16.reuse ;  /* 0x0000000407067825 */ /* 0x100fe400078e0010 */
[----:B------:R-:W2:Y:S02]  /*04f0*/  LDG.E R8, desc[UR4][R8.64] ;  /* 0x0000000408087981 */ /* 0x000ea4000c1e1900 */
[----:B---3--:R-:W-:Y:S02]  /*0500*/  IMAD.WIDE.U32 R10, R11, 0x4, R16 ;  /* 0x000000040b0a7825 */ /* 0x008fe400078e0010 */
[----:B------:R-:W3:Y:S02]  /*0510*/  LDG.E R6, desc[UR4][R6.64] ;  /* 0x0000000406067981 */ /* 0x000ee4000c1e1900 */
[----:B----4-:R-:W-:Y:S02]  /*0520*/  FFMA R23, R25, R23, R18 ;  /* 0x0000001719177223 */ /* 0x010fe40000000012 */
[----:B------:R-:W4:Y:S04]  /*0530*/  LDG.E R10, desc[UR4][R10.64] ;  /* 0x000000040a0a7981 */ /* 0x000f28000c1e1900 */
[----:B------:R-:W2:Y:S04]  /*0540*/  LDG.E R9, desc[UR4][R26.64+-0x4] ;  /* 0xfffffc041a097981 */ /* 0x000ea8000c1e1900 */
[----:B------:R-:W3:Y:S04]  /*0550*/  LDG.E R7, desc[UR4][R26.64] ;  /* 0x000000041a077981 */ /* 0x000ee8000c1e1900 */
[----:B------:R-:W4:Y:S04]  /*0560*/  LDG.E R18, desc[UR4][R20.64+0xc] ;  /* 0x00000c0414127981 */ /* 0x000f28000c1e1900 */
[----:B------:R-:W4:Y:S04]  /*0570*/  LDG.E R25, desc[UR4][R20.64+0x14] ;  /* 0x0000140414197981 */ /* 0x000f28000c1e1900 */
[----:B------:R-:W4:Y:S01]  /*0580*/  LDG.E R11, desc[UR4][R26.64+0x18] ;  /* 0x000018041a0b7981 */ /* 0x000f22000c1e1900 */
[----:B-----5:R-:W-:-:S03]  /*0590*/  FFMA R28, R28, R19, R23 ;  /* 0x000000131c1c7223 */ /* 0x020fc60000000017 */
[----:B------:R-:W5:Y:S04]  /*05a0*/  LDG.E R23, desc[UR4][R20.64+0x10] ;  /* 0x0000100414177981 */ /* 0x000f68000c1e1900 */
[----:B------:R0:W5:Y:S02]  /*05b0*/  LDG.E R19, desc[UR4][R20.64+0x18] ;  /* 0x0000180414137981 */ /* 0x000164000c1e1900 */
[----:B0-----:R-:W-:-:S04]  /*05c0*/  IMAD.WIDE.U32 R20, R22, 0x4, R16 ;  /* 0x0000000416147825 */ /* 0x001fc800078e0010 */
[----:B--2---:R-:W-:Y:S02]  /*05d0*/  FFMA R8, R9, R8, R28 ;  /* 0x0000000809087223 */ /* 0x004fe4000000001c */
[----:B------:R-:W2:Y:S02]  /*05e0*/  LDG.E R9, desc[UR4][R26.64+0x10] ;  /* 0x000010041a097981 */ /* 0x000ea4000c1e1900 */
[----:B---3--:R-:W-:Y:S02]  /*05f0*/  FFMA R7, R7, R6, R8 ;  /* 0x0000000607077223 */ /* 0x008fe40000000008 */
[----:B------:R-:W3:Y:S02]  /*0600*/  LDG.E R8, desc[UR4][R26.64+0xc] ;  /* 0x00000c041a087981 */ /* 0x000ee4000c1e1900 */
[----:B----4-:R-:W-:Y:S02]  /*0610*/  FFMA R6, R24, R10, R7 ;  /* 0x0000000a18067223 */ /* 0x010fe40000000007 */
[----:B------:R-:W4:Y:S04]  /*0620*/  LDG.E R7, desc[UR4][R26.64+0x8] ;  /* 0x000008041a077981 */ /* 0x000f28000c1e1900 */
[----:B------:R-:W2:Y:S04]  /*0630*/  LDG.E R10, desc[UR4][R26.64+0x14] ;  /* 0x000014041a0a7981 */ /* 0x000ea8000c1e1900 */
[----:B------:R-:W2:Y:S01]  /*0640*/  LDG.E R26, desc[UR4][R26.64+0x1c] ;  /* 0x00001c041a1a7981 */ /* 0x000ea2000c1e1900 */
[----:B------:R-:W-:-:S06]  /*0650*/  IMAD.WIDE.U32 R24, R25, 0x4, R16 ;  /* 0x0000000419187825 */ /* 0x000fcc00078e0010 */
[----:B------:R-:W2:Y:S04]  /*0660*/  LDG.E R25, desc[UR4][R24.64] ;  /* 0x0000000418197981 */ /* 0x000ea8000c1e1900 */
[----:B------:R0:W4:Y:S02]  /*0670*/  LDG.E R27, desc[UR4][R20.64] ;  /* 0x00000004141b7981 */ /* 0x000124000c1e1900 */
[----:B0-----:R-:W-:-:S06]  /*0680*/  IMAD.WIDE.U32 R20, R18, 0x4, R16 ;  /* 0x0000000412147825 */ /* 0x001fcc00078e0010 */
[----:B------:R-:W3:Y:S01]  /*0690*/  LDG.E R21, desc[UR4][R20.64] ;  /* 0x0000000414157981 */ /* 0x000ee2000c1e1900 */
[----:B-----5:R-:W-:-:S04]  /*06a0*/  IMAD.WIDE.U32 R22, R23, 0x4, R16 ;  /* 0x0000000417167825 */ /* 0x020fc800078e0010 */
[--C-:B------:R-:W-:Y:S02]  /*06b0*/  IMAD.WIDE.U32 R18, R19, 0x4, R16.reuse ;  /* 0x0000000413127825 */ /* 0x100fe400078e0010 */
[----:B------:R-:W2:Y:S02]  /*06c0*/  LDG.E R22, desc[UR4][R22.64] ;  /* 0x0000000416167981 */ /* 0x000ea4000c1e1900 */
[----:B------:R-:W-:Y:S02]  /*06d0*/  IMAD.WIDE.U32 R16, R29, 0x4, R16 ;  /* 0x000000041d107825 */ /* 0x000fe400078e0010 */
[----:B------:R-:W5:Y:S04]  /*06e0*/  LDG.E R18, desc[UR4][R18.64] ;  /* 0x0000000412127981 */ /* 0x000f68000c1e1900 */
[----:B------:R-:W5:Y:S01]  /*06f0*/  LDG.E R16, desc[UR4][R16.64] ;  /* 0x0000000410107981 */ /* 0x000f62000c1e1900 */
[----:B------:R-:W-:-:S04]  /*0700*/  IADD3 R2, PT, PT, R2, 0x10, RZ ;  /* 0x0000001002027810 */ /* 0x000fc80007ffe0ff */
[----:B------:R-:W-:Y:S02]  /*0710*/  ISETP.NE.AND P1, PT, R2, RZ, PT ;  /* 0x000000ff0200720c */ /* 0x000fe40003f25270 */
[----:B------:R-:W-:Y:S01]  /*0720*/  IADD3 R3, PT, PT, R3, 0x10, RZ ;  /* 0x0000001003037810 */ /* 0x000fe20007ffe0ff */
[----:B----4-:R-:W-:-:S04]  /*0730*/  FFMA R7, R7, R27, R6 ;  /* 0x0000001b07077223 */ /* 0x010fc80000000006 */
[----:B---3--:R-:W-:-:S04]  /*0740*/  FFMA R8, R8, R21, R7 ;  /* 0x0000001508087223 */ /* 0x008fc80000000007 */
[----:B--2---:R-:W-:-:S04]  /*0750*/  FFMA R9, R9, R22, R8 ;  /* 0x0000001609097223 */ /* 0x004fc80000000008 */
[----:B------:R-:W-:-:S04]  /*0760*/  FFMA R10, R10, R25, R9 ;  /* 0x000000190a0a7223 */ /* 0x000fc80000000009 */
[----:B-----5:R-:W-:-:S04]  /*0770*/  FFMA R11, R11, R18, R10 ;  /* 0x000000120b0b7223 */ /* 0x020fc8000000000a */
[----:B------:R-:W-:Y:S01]  /*0780*/  FFMA R6, R26, R16, R11 ;  /* 0x000000101a067223 */ /* 0x000fe2000000000b */
[----:B------:R-:W-:Y:S06]  /*0790*/  @P1 BRA `(.L_x_14) ;  /* 0xfffffff800a41947 */ /* 0x000fec000383ffff */
.L_x_13:
[----:B------:R-:W-:Y:S05]  /*07a0*/  BSYNC.RECONVERGENT B1 ;  /* 0x0000000000017941 */ /* 0x000fea0003800200 */
.L_x_12:
[----:B------:R-:W-:Y:S05]  /*07b0*/  @!P0 BRA `(.L_x_11) ;  /* 0x0000000400948947 */ /* 0x000fea0003800000 */
[----:B------:R-:W-:Y:S01]  /*07c0*/  ISETP.GE.U32.AND P0, PT, R5, 0x8, PT ;  /* 0x000000080500780c */ /* 0x000fe20003f06070 */
[----:B------:R-:W-:Y:S01]  /*07d0*/  BSSY.RECONVERGENT B1, `(.L_x_15) ;  /* 0x0000032000017945 */ /* 0x000fe20003800200 */
[----:B------:R-:W-:-:S04]  /*07e0*/  LOP3.LUT R24, R4, 0x7, RZ, 0xc0, !PT ;  /* 0x0000000704187812 */ /* 0x000fc800078ec0ff */
[----:B------:R-:W-:-:S07]  /*07f0*/  ISETP.NE.AND P1, PT, R24, RZ, PT ;  /* 0x000000ff1800720c */ /* 0x000fce0003f25270 */
[----:B------:R-:W-:Y:S06]  /*0800*/  @!P0 BRA `(.L_x_16) ;  /* 0x0000000000b88947 */ /* 0x000fec0003800000 */
[----:B------:R-:W0:Y:S08]  /*0810*/  LDC.64 R20, c[0x0][0x390] ;  /* 0x0000e400ff147b82 */ /* 0x000e300000000a00 */
[----:B------:R-:W1:Y:S08]  /*0820*/  LDC.64 R10, c[0x0][0x3a0] ;  /* 0x0000e800ff0a7b82 */ /* 0x000e700000000a00 */
[----:B------:R-:W2:Y:S01]  /*0830*/  LDC.64 R8, c[0x0][0x398] ;  /* 0x0000e600ff087b82 */ /* 0x000ea20000000a00 */
[----:B0-----:R-:W-:-:S05]  /*0840*/  IMAD.WIDE R20, R3, 0x4, R20 ;  /* 0x0000000403147825 */ /* 0x001fca00078e0214 */
[----:B------:R-:W1:Y:S04]  /*0850*/  LDG.E R29, desc[UR4][R20.64] ;  /* 0x00000004141d7981 */ /* 0x000e68000c1e1900 */
[----:B------:R-:W3:Y:S04]  /*0860*/  LDG.E R27, desc[UR4][R20.64+0x4] ;  /* 0x00000404141b7981 */ /* 0x000ee8000c1e1900 */
[----:B------:R-:W4:Y:S04]  /*0870*/  LDG.E R25, desc[UR4][R20.64+0x8] ;  /* 0x0000080414197981 */ /* 0x000f28000c1e1900 */
[----:B------:R-:W5:Y:S04]  /*0880*/  LDG.E R13, desc[UR4][R20.64+0xc] ;  /* 0x00000c04140d7981 */ /* 0x000f68000c1e1900 */
[----:B------:R-:W5:Y:S04]  /*0890*/  LDG.E R15, desc[UR4][R20.64+0x10] ;  /* 0x00001004140f7981 */ /* 0x000f68000c1e1900 */
[----:B------:R-:W5:Y:S04]  /*08a0*/  LDG.E R17, desc[UR4][R20.64+0x14] ;  /* 0x0000140414117981 */ /* 0x000f68000c1e1900 */
[----:B------:R-:W5:Y:S04]  /*08b0*/  LDG.E R19, desc[UR4][R20.64+0x18] ;  /* 0x0000180414137981 */ /* 0x000f68000c1e1900 */
[----:B------:R4:W5:Y:S01]  /*08c0*/  LDG.E R23, desc[UR4][R20.64+0x1c] ;  /* 0x00001c0414177981 */ /* 0x000962000c1e1900 */
[----:B--2---:R-:W-:-:S05]  /*08d0*/  IMAD.WIDE R8, R3, 0x4, R8 ;  /* 0x0000000403087825 */ /* 0x004fca00078e0208 */
[----:B------:R-:W2:Y:S04]  /*08e0*/  LDG.E R7, desc[UR4][R8.64] ;  /* 0x0000000408077981 */ /* 0x000ea8000c1e1900 */
[----:B------:R-:W2:Y:S01]  /*08f0*/  LDG.E R22, desc[UR4][R8.64+0x8] ;  /* 0x0000080408167981 */ /* 0x000ea2000c1e1900 */
[----:B-1----:R-:W-:-:S04]  /*0900*/  IMAD.WIDE.U32 R28, R29, 0x4, R10 ;  /* 0x000000041d1c7825 */ /* 0x002fc800078e000a */
[--C-:B---3--:R-:W-:Y:S01]  /*0910*/  IMAD.WIDE.U32 R26, R27, 0x4, R10.reuse ;  /* 0x000000041b1a7825 */ /* 0x108fe200078e000a */
[----:B------:R-:W2:Y:S03]  /*0920*/  LDG.E R5, desc[UR4][R28.64] ;  /* 0x000000041c057981 */ /* 0x000ea6000c1e1900 */
[--C-:B----4-:R-:W-:Y:S01]  /*0930*/  IMAD.WIDE.U32 R20, R25, 0x4, R10.reuse ;  /* 0x0000000419147825 */ /* 0x110fe200078e000a */
[----:B------:R-:W3:Y:S04]  /*0940*/  LDG.E R2, desc[UR4][R26.64] ;  /* 0x000000041a027981 */ /* 0x000ee8000c1e1900 */
[----:B------:R-:W3:Y:S01]  /*0950*/  LDG.E R25, desc[UR4][R8.64+0x4] ;  /* 0x0000040408197981 */ /* 0x000ee2000c1e1900 */
[----:B-----5:R-:W-:-:S03]  /*0960*/  IMAD.WIDE.U32 R12, R13, 0x4, R10 ;  /* 0x000000040d0c7825 */ /* 0x020fc600078e000a */
[----:B------:R-:W4:Y:S01]  /*0970*/  LDG.E R21, desc[UR4][R20.64] ;  /* 0x0000000414157981 */ /* 0x000f22000c1e1900 */
[----:B------:R-:W-:-:S03]  /*0980*/  IMAD.WIDE.U32 R14, R15, 0x4, R10 ;  /* 0x000000040f0e7825 */ /* 0x000fc600078e000a */
[----:B------:R-:W5:Y:S01]  /*0990*/  LDG.E R13, desc[UR4][R12.64] ;  /* 0x000000040c0d7981 */ /* 0x000f62000c1e1900 */
[----:B------:R-:W-:-:S03]  /*09a0*/  IMAD.WIDE.U32 R16, R17, 0x4, R10 ;  /* 0x0000000411107825 */ /* 0x000fc600078e000a */
[----:B------:R-:W5:Y:S01]  /*09b0*/  LDG.E R28, desc[UR4][R8.64+0xc] ;  /* 0x00000c04081c7981 */ /* 0x000f62000c1e1900 */
[----:B------:R-:W-:-:S03]  /*09c0*/  IMAD.WIDE.U32 R18, R19, 0x4, R10 ;  /* 0x0000000413127825 */ /* 0x000fc600078e000a */
[----:B------:R-:W5:Y:S04]  /*09d0*/  LDG.E R14, desc[UR4][R14.64] ;  /* 0x000000040e0e7981 */ /* 0x000f68000c1e1900 */
[----:B------:R-:W5:Y:S01]  /*09e0*/  LDG.E R29, desc[UR4][R8.64+0x10] ;  /* 0x00001004081d7981 */ /* 0x000f62000c1e1900 */
[----:B------:R-:W-:-:S03]  /*09f0*/  IMAD.WIDE.U32 R10, R23, 0x4, R10 ;  /* 0x00000004170a7825 */ /* 0x000fc600078e000a */
[----:B------:R-:W5:Y:S04]  /*0a00*/  LDG.E R17, desc[UR4][R16.64] ;  /* 0x0000000410117981 */ /* 0x000f68000c1e1900 */
[----:B------:R-:W5:Y:S04]  /*0a10*/  LDG.E R26, desc[UR4][R8.64+0x14] ;  /* 0x00001404081a7981 */ /* 0x000f68000c1e1900 */
[----:B------:R-:W5:Y:S04]  /*0a20*/  LDG.E R18, desc[UR4][R18.64] ;  /* 0x0000000412127981 */ /* 0x000f68000c1e1900 */
[----:B------:R-:W5:Y:S04]  /*0a30*/  LDG.E R23, desc[UR4][R8.64+0x18] ;  /* 0x0000180408177981 */ /* 0x000f68000c1e1900 */
[----:B------:R-:W5:Y:S04]  /*0a40*/  LDG.E R12, desc[UR4][R8.64+0x1c] ;  /* 0x00001c04080c7981 */ /* 0x000f68000c1e1900 */
[----:B------:R-:W5:Y:S01]  /*0a50*/  LDG.E R10, desc[UR4][R10.64] ;  /* 0x000000040a0a7981 */ /* 0x000f62000c1e1900 */
[----:B------:R-:W-:Y:S01]  /*0a60*/  IADD3 R3, PT, PT, R3, 0x8, RZ ;  /* 0x0000000803037810 */ /* 0x000fe20007ffe0ff */
[----:B--2---:R-:W-:-:S04]  /*0a70*/  FFMA R6, R7, R5, R6 ;  /* 0x0000000507067223 */ /* 0x004fc80000000006 */
[----:B---3--:R-:W-:-:S04]  /*0a80*/  FFMA R25, R25, R2, R6 ;  /* 0x0000000219197223 */ /* 0x008fc80000000006 */
[----:B----4-:R-:W-:-:S04]  /*0a90*/  FFMA R21, R22, R21, R25 ;  /* 0x0000001516157223 */ /* 0x010fc80000000019 */
[----:B-----5:R-:W-:-:S04]  /*0aa0*/  FFMA R28, R28, R13, R21 ;  /* 0x0000000d1c1c7223 */ /* 0x020fc80000000015 */
[----:B------:R-:W-:-:S04]  /*0ab0*/  FFMA R29, R29, R14, R28 ;  /* 0x0000000e1d1d7223 */ /* 0x000fc8000000001c */
[----:B------:R-:W-:-:S04]  /*0ac0*/  FFMA R26, R26, R17, R29 ;  /* 0x000000111a1a7223 */ /* 0x000fc8000000001d */
[----:B------:R-:W-:-:S04]  /*0ad0*/  FFMA R23, R23, R18, R26 ;  /* 0x0000001217177223 */ /* 0x000fc8000000001a */
[----:B------:R-:W-:-:S07]  /*0ae0*/  FFMA R6, R12, R10, R23 ;  /* 0x0000000a0c067223 */ /* 0x000fce0000000017 */
.L_x_16:
[----:B------:R-:W-:Y:S05]  /*0af0*/  BSYNC.RECONVERGENT B1 ;  /* 0x0000000000017941 */ /* 0x000fea0003800200 */
.L_x_15:
        /* <DEDUP_REMOVED lines=8> */
[----:B0-----:R-:W-:-:S07]  /*0b80*/  IMAD.WIDE R12, R3, 0x4, R8 ;  /* 0x00000004030c7825 */ /* 0x001fce00078e0208 */
[----:B------:R-:W0:Y:S01]  /*0b90*/  LDC.64 R8, c[0x0][0x3a0] ;  /* 0x0000e800ff087b82 */ /* 0x000e220000000a00 */
[----:B------:R-:W0:Y:S04]  /*0ba0*/  LDG.E R15, desc[UR4][R12.64] ;  /* 0x000000040c0f7981 */ /* 0x000e28000c1e1900 */
[----:B------:R-:W2:Y:S04]  /*0bb0*/  LDG.E R17, desc[UR4][R12.64+0x4] ;  /* 0x000004040c117981 */ /* 0x000ea8000c1e1900 */
[----:B------:R-:W3:Y:S04]  /*0bc0*/  LDG.E R19, desc[UR4][R12.64+0x8] ;  /* 0x000008040c137981 */ /* 0x000ee8000c1e1900 */
[----:B------:R-:W4:Y:S01]  /*0bd0*/  LDG.E R7, desc[UR4][R12.64+0xc] ;  /* 0x00000c040c077981 */ /* 0x000f22000c1e1900 */
[----:B-1----:R-:W-:-:S05]  /*0be0*/  IMAD.WIDE R10, R3, 0x4, R10 ;  /* 0x00000004030a7825 */ /* 0x002fca00078e020a */
[----:B------:R-:W5:Y:S04]  /*0bf0*/  LDG.E R5, desc[UR4][R10.64] ;  /* 0x000000040a057981 */ /* 0x000f68000c1e1900 */
        /* <DEDUP_REMOVED lines=9> */
[----:B------:R-:W3:Y:S04]  /*0c90*/  LDG.E R7, desc[UR4][R10.64+0x8] ;  /* 0x000008040a077981 */ /* 0x000ee8000c1e1900 */
[----:B------:R-:W4:Y:S01]  /*0ca0*/  LDG.E R8, desc[UR4][R8.64] ;  /* 0x0000000408087981 */ /* 0x000f22000c1e1900 */
[----:B------:R-:W-:Y:S01]  /*0cb0*/  IADD3 R3, PT, PT, R3, 0x4, RZ ;  /* 0x0000000403037810 */ /* 0x000fe20007ffe0ff */
[----:B-----5:R-:W-:-:S04]  /*0cc0*/  FFMA R5, R5, R14, R6 ;  /* 0x0000000e05057223 */ /* 0x020fc80000000006 */
[----:B--2---:R-:W-:-:S04]  /*0cd0*/  FFMA R2, R2, R16, R5 ;  /* 0x0000001002027223 */ /* 0x004fc80000000005 */
[----:B---3--:R-:W-:-:S04]  /*0ce0*/  FFMA R2, R7, R18, R2 ;  /* 0x0000001207027223 */ /* 0x008fc80000000002 */
[----:B----4-:R-:W-:-:S07]  /*0cf0*/  FFMA R6, R13, R8, R2 ;  /* 0x000000080d067223 */ /* 0x010fce0000000002 */
.L_x_18:
[----:B------:R-:W-:Y:S05]  /*0d00*/  BSYNC.RECONVERGENT B1 ;  /* 0x0000000000017941 */ /* 0x000fea0003800200 */
.L_x_17:
[----:B------:R-:W-:Y:S05]  /*0d10*/  @!P1 BRA `(.L_x_11) ;  /* 0x00000000003c9947 */ /* 0x000fea0003800000 */
[----:B------:R-:W0:Y:S01]  /*0d20*/  LDC.64 R16, c[0x0][0x3a0] ;  /* 0x0000e800ff107b82 */ /* 0x000e220000000a00 */
[----:B------:R-:W-:-:S07]  /*0d30*/  IADD3 R2, PT, PT, -R4, RZ, RZ ;  /* 0x000000ff04027210 */ /* 0x000fce0007ffe1ff */
[----:B------:R-:W1:Y:S08]  /*0d40*/  LDC.64 R12, c[0x0][0x390] ;  /* 0x0000e400ff0c7b82 */ /* 0x000e700000000a00 */
[----:B------:R-:W2:Y:S02]  /*0d50*/  LDC.64 R14, c[0x0][0x398] ;  /* 0x0000e600ff0e7b82 */ /* 0x000ea40000000a00 */
.L_x_19:
[----:B-1----:R-:W-:-:S06]  /*0d60*/  IMAD.WIDE R4, R3, 0x4, R12 ;  /* 0x0000000403047825 */ /* 0x002fcc00078e020c */
[----:B------:R-:W0:Y:S01]  /*0d70*/  LDG.E R5, desc[UR4][R4.64] ;  /* 0x0000000404057981 */ /* 0x000e22000c1e1900 */
[----:B--2---:R-:W-:-:S06]  /*0d80*/  IMAD.WIDE R8, R3, 0x4, R14 ;  /* 0x0000000403087825 */ /* 0x004fcc00078e020e */
[----:B------:R-:W2:Y:S01]  /*0d90*/  LDG.E R9, desc[UR4][R8.64] ;  /* 0x0000000408097981 */ /* 0x000ea2000c1e1900 */
[----:B------:R-:W-:Y:S01]  /*0da0*/  IADD3 R2, PT, PT, R2, 0x1, RZ ;  /* 0x0000000102027810 */ /* 0x000fe20007ffe0ff */
[----:B0-----:R-:W-:-:S06]  /*0db0*/  IMAD.WIDE.U32 R10, R5, 0x4, R16 ;  /* 0x00000004050a7825 */ /* 0x001fcc00078e0010 */
[----:B------:R-:W2:Y:S01]  /*0dc0*/  LDG.E R10, desc[UR4][R10.64] ;  /* 0x000000040a0a7981 */ /* 0x000ea2000c1e1900 */
[----:B------:R-:W-:Y:S02]  /*0dd0*/  ISETP.NE.AND P0, PT, R2, RZ, PT ;  /* 0x000000ff0200720c */ /* 0x000fe40003f05270 */
[----:B------:R-:W-:Y:S01]  /*0de0*/  IADD3 R3, PT, PT, R3, 0x1, RZ ;  /* 0x0000000103037810 */ /* 0x000fe20007ffe0ff */
[----:B--2---:R-:W-:-:S10]  /*0df0*/  FFMA R6, R9, R10, R6 ;  /* 0x0000000a09067223 */ /* 0x004fd40000000006 */
[----:B------:R-:W-:Y:S05]  /*0e00*/  @P0 BRA `(.L_x_19) ;  /* 0xfffffffc00d40947 */ /* 0x000fea000383ffff */
.L_x_11:
[----:B------:R-:W-:Y:S05]  /*0e10*/  BSYNC.RECONVERGENT B0 ;  /* 0x0000000000007941 */ /* 0x000fea0003800200 */
.L_x_10:
[----:B------:R-:W0:Y:S02]  /*0e20*/  LDC.64 R2, c[0x0][0x3a8] ;  /* 0x0000ea00ff027b82 */ /* 0x000e240000000a00 */
[----:B0-----:R-:W-:-:S05]  /*0e30*/  IMAD.WIDE R2, R0, 0x4, R2 ;  /* 0x0000000400027825 */ /* 0x001fca00078e0202 */
[----:B------:R-:W-:Y:S01]  /*0e40*/  STG.E desc[UR4][R2.64], R6 ;  /* 0x0000000602007986 */ /* 0x000fe2000c101904 */
[----:B------:R-:W-:Y:S05]  /*0e50*/  EXIT ;  /* 0x000000000000794d */ /* 0x000fea0003800000 */
.L_x_20:
        /* <DEDUP_REMOVED lines=10> */
.L_x_22:


//--------------------- .nv.shared.reserved.0     --------------------------
	.section	.nv.shared.reserved.0,"aw",@nobits
	.weak		__nv_reservedSMEM_offset_0_alias
	.size		__nv_reservedSMEM_offset_0_alias, 0, 64
	.other		__nv_reservedSMEM_offset_0_alias,@"STO_CUDA_RESERVED_SHARED STV_DEFAULT"
__nv_reservedSMEM_offset_0_alias:
	.zero		0
	.zero		64


//--------------------- .nv.constant0._Z15spmv_jds_kerneljPjS_S_S_PfS0_S0_ --------------------------
	.section	.nv.constant0._Z15spmv_jds_kerneljPjS_S_S_PfS0_S0_,"a",@progbits
	.sectionflags	@""
	.align	4
.nv.constant0._Z15spmv_jds_kerneljPjS_S_S_PfS0_S0_:
	.zero		960


//--------------------- .nv.constant0._Z15spmv_csr_kerneljPjS_PfS0_S0_ --------------------------
	.section	.nv.constant0._Z15spmv_csr_kerneljPjS_PfS0_S0_,"a",@progbits
	.sectionflags	@""
	.align	4
.nv.constant0._Z15spmv_csr_kerneljPjS_PfS0_S0_:
	.zero		944


//--------------------- SYMBOLS --------------------------

	.type		.nv.reservedSmem.offset0,@object
	.size		.nv.reservedSmem.offset0,0x4
